	.headerflags	@"EF_CUDA_TEXMODE_UNIFIED EF_CUDA_64BIT_ADDRESS EF_CUDA_ACCELERATORS EF_CUDA_SM90 EF_CUDA_VIRTUAL_SM(EF_CUDA_SM90)"
	.elftype	@"ET_EXEC"


//--------------------- .nv.info                  --------------------------
	.section	.nv.info,"",@"SHT_CUDA_INFO"
	.align	4


	//----- nvinfo : EIATTR_REGCOUNT
	.align		4
        /*0000*/ 	.byte	0x04, 0x2f
        /*0002*/ 	.short	(.L_3 - .L_2)
	.align		4
.L_2:
        /*0004*/ 	.word	index@(layer_norm_gated_fwd_kernel)
        /*0008*/ 	.word	0x0000006d


	//----- nvinfo : EIATTR_FRAME_SIZE
	.align		4
.L_3:
        /*000c*/ 	.byte	0x04, 0x11
        /*000e*/ 	.short	(.L_5 - .L_4)
	.align		4
.L_4:
        /*0010*/ 	.word	index@(layer_norm_gated_fwd_kernel)
        /*0014*/ 	.word	0x00000000


	//----- nvinfo : EIATTR_MIN_STACK_SIZE
	.align		4
.L_5:
        /*0018*/ 	.byte	0x04, 0x12
        /*001a*/ 	.short	(.L_7 - .L_6)
	.align		4
.L_6:
        /*001c*/ 	.word	index@(layer_norm_gated_fwd_kernel)
        /*0020*/ 	.word	0x00000000
.L_7:


//--------------------- .nv.info.layer_norm_gated_fwd_kernel --------------------------
	.section	.nv.info.layer_norm_gated_fwd_kernel,"",@"SHT_CUDA_INFO"
	.sectionflags	@""
	.align	4


	//----- nvinfo : EIATTR_CUDA_API_VERSION
	.align		4
        /*0000*/ 	.byte	0x04, 0x37
        /*0002*/ 	.short	(.L_9 - .L_8)
.L_8:
        /*0004*/ 	.word	0x00000080


	//----- nvinfo : EIATTR_KPARAM_INFO
	.align		4
.L_9:
        /*0008*/ 	.byte	0x04, 0x17
        /*000a*/ 	.short	(.L_11 - .L_10)
.L_10:
        /*000c*/ 	.word	0x00000000
        /*0010*/ 	.short	0x0007
        /*0012*/ 	.short	0x0030
        /*0014*/ 	.byte	0x00, 0xf4, 0x21, 0x00


	//----- nvinfo : EIATTR_KPARAM_INFO
	.align		4
.L_11:
        /*0018*/ 	.byte	0x04, 0x17
        /*001a*/ 	.short	(.L_13 - .L_12)
.L_12:
        /*001c*/ 	.word	0x00000000
        /*0020*/ 	.short	0x0006
        /*0022*/ 	.short	0x002c
        /*0024*/ 	.byte	0x00, 0xf0, 0x11, 0x00


	//----- nvinfo : EIATTR_KPARAM_INFO
	.align		4
.L_13:
        /*0028*/ 	.byte	0x04, 0x17
        /*002a*/ 	.short	(.L_15 - .L_14)
.L_14:
        /*002c*/ 	.word	0x00000000
        /*0030*/ 	.short	0x0005
        /*0032*/ 	.short	0x0028
        /*0034*/ 	.byte	0x00, 0xf0, 0x11, 0x00


	//----- nvinfo : EIATTR_KPARAM_INFO
	.align		4
.L_15:
        /*0038*/ 	.byte	0x04, 0x17
        /*003a*/ 	.short	(.L_17 - .L_16)
.L_16:
        /*003c*/ 	.word	0x00000000
        /*0040*/ 	.short	0x0004
        /*0042*/ 	.short	0x0020
        /*0044*/ 	.byte	0x00, 0xf4, 0x21, 0x00


	//----- nvinfo : EIATTR_KPARAM_INFO
	.align		4
.L_17:
        /*0048*/ 	.byte	0x04, 0x17
        /*004a*/ 	.short	(.L_19 - .L_18)
.L_18:
        /*004c*/ 	.word	0x00000000
        /*0050*/ 	.short	0x0003
        /*0052*/ 	.short	0x0018
        /*0054*/ 	.byte	0x00, 0xf4, 0x21, 0x00


	//----- nvinfo : EIATTR_KPARAM_INFO
	.align		4
.L_19:
        /*0058*/ 	.byte	0x04, 0x17
        /*005a*/ 	.short	(.L_21 - .L_20)
.L_20:
        /*005c*/ 	.word	0x00000000
        /*0060*/ 	.short	0x0002
        /*0062*/ 	.short	0x0010
        /*0064*/ 	.byte	0x00, 0xf4, 0x21, 0x00


	//----- nvinfo : EIATTR_KPARAM_INFO
	.align		4
.L_21:
        /*0068*/ 	.byte	0x04, 0x17
        /*006a*/ 	.short	(.L_23 - .L_22)
.L_22:
        /*006c*/ 	.word	0x00000000
        /*0070*/ 	.short	0x0001
        /*0072*/ 	.short	0x0008
        /*0074*/ 	.byte	0x00, 0xf4, 0x21, 0x00


	//----- nvinfo : EIATTR_KPARAM_INFO
	.align		4
.L_23:
        /*0078*/ 	.byte	0x04, 0x17
        /*007a*/ 	.short	(.L_25 - .L_24)
.L_24:
        /*007c*/ 	.word	0x00000000
        /*0080*/ 	.short	0x0000
        /*0082*/ 	.short	0x0000
        /*0084*/ 	.byte	0x00, 0xf4, 0x21, 0x00


	//----- nvinfo : EIATTR_SPARSE_MMA_MASK
	.align		4
.L_25:
        /*0088*/ 	.byte	0x03, 0x50
        /*008a*/ 	.short	0x0000


	//----- nvinfo : EIATTR_MAXREG_COUNT
	.align		4
        /*008c*/ 	.byte	0x03, 0x1b
        /*008e*/ 	.short	0x00ff


	//----- nvinfo : EIATTR_COOP_GROUP_MASK_REGIDS
	.align		4
        /*0090*/ 	.byte	0x04, 0x29
        /*0092*/ 	.short	(.L_27 - .L_26)


	//   ....[0]....
.L_26:
        /*0094*/ 	.word	0xffffffff


	//   ....[1]....
        /*0098*/ 	.word	0xffffffff


	//   ....[2]....
        /*009c*/ 	.word	0xffffffff


	//   ....[3]....
        /*00a0*/ 	.word	0xffffffff


	//   ....[4]....
        /*00a4*/ 	.word	0xffffffff


	//   ....[5]....
        /*00a8*/ 	.word	0xffffffff


	//   ....[6]....
        /*00ac*/ 	.word	0xffffffff


	//   ....[7]....
        /*00b0*/ 	.word	0xffffffff


	//   ....[8]....
        /*00b4*/ 	.word	0xffffffff


	//   ....[9]....
        /*00b8*/ 	.word	0xffffffff


	//   ....[10]....
        /*00bc*/ 	.word	0xffffffff


	//   ....[11]....
        /*00c0*/ 	.word	0xffffffff


	//   ....[12]....
        /*00c4*/ 	.word	0xffffffff


	//   ....[13]....
        /*00c8*/ 	.word	0xffffffff


	//   ....[14]....
        /*00cc*/ 	.word	0xffffffff


	//   ....[15]....
        /*00d0*/ 	.word	0xffffffff


	//   ....[16]....
        /*00d4*/ 	.word	0xffffffff


	//   ....[17]....
        /*00d8*/ 	.word	0xffffffff


	//   ....[18]....
        /*00dc*/ 	.word	0xffffffff


	//   ....[19]....
        /*00e0*/ 	.word	0xffffffff


	//   ....[20]....
        /*00e4*/ 	.word	0xffffffff


	//   ....[21]....
        /*00e8*/ 	.word	0xffffffff


	//   ....[22]....
        /*00ec*/ 	.word	0xffffffff


	//   ....[23]....
        /*00f0*/ 	.word	0xffffffff


	//   ....[24]....
        /*00f4*/ 	.word	0xffffffff


	//   ....[25]....
        /*00f8*/ 	.word	0xffffffff


	//   ....[26]....
        /*00fc*/ 	.word	0xffffffff


	//   ....[27]....
        /*0100*/ 	.word	0xffffffff


	//   ....[28]....
        /*0104*/ 	.word	0xffffffff


	//   ....[29]....
        /*0108*/ 	.word	0xffffffff


	//   ....[30]....
        /*010c*/ 	.word	0xffffffff


	//   ....[31]....
        /*0110*/ 	.word	0xffffffff


	//----- nvinfo : EIATTR_COOP_GROUP_INSTR_OFFSETS
	.align		4
.L_27:
        /*0114*/ 	.byte	0x04, 0x28
        /*0116*/ 	.short	(.L_29 - .L_28)


	//   ....[0]....
.L_28:
        /*0118*/ 	.word	0x00000760


	//   ....[1]....
        /*011c*/ 	.word	0x00000780


	//   ....[2]....
        /*0120*/ 	.word	0x000007a0


	//   ....[3]....
        /*0124*/ 	.word	0x000007c0


	//   ....[4]....
        /*0128*/ 	.word	0x00000970


	//   ....[5]....
        /*012c*/ 	.word	0x00000990


	//   ....[6]....
        /*0130*/ 	.word	0x000009b0


	//   ....[7]....
        /*0134*/ 	.word	0x000009d0


	//   ....[8]....
        /*0138*/ 	.word	0x00000b80


	//   ....[9]....
        /*013c*/ 	.word	0x00000ba0


	//   ....[10]....
        /*0140*/ 	.word	0x00000bc0


	//   ....[11]....
        /*0144*/ 	.word	0x00000be0


	//   ....[12]....
        /*0148*/ 	.word	0x00000d90


	//   ....[13]....
        /*014c*/ 	.word	0x00000db0


	//   ....[14]....
        /*0150*/ 	.word	0x00000dd0


	//   ....[15]....
        /*0154*/ 	.word	0x00000df0


	//   ....[16]....
        /*0158*/ 	.word	0x000010c0


	//   ....[17]....
        /*015c*/ 	.word	0x000010e0


	//   ....[18]....
        /*0160*/ 	.word	0x00001100


	//   ....[19]....
        /*0164*/ 	.word	0x00001120


	//   ....[20]....
        /*0168*/ 	.word	0x000013a0


	//   ....[21]....
        /*016c*/ 	.word	0x000013c0


	//   ....[22]....
        /*0170*/ 	.word	0x000013e0


	//   ....[23]....
        /*0174*/ 	.word	0x00001400


	//   ....[24]....
        /*0178*/ 	.word	0x00001880


	//   ....[25]....
        /*017c*/ 	.word	0x000018a0


	//   ....[26]....
        /*0180*/ 	.word	0x000018c0


	//   ....[27]....
        /*0184*/ 	.word	0x000018e0


	//   ....[28]....
        /*0188*/ 	.word	0x00001bf0


	//   ....[29]....
        /*018c*/ 	.word	0x00001c10


	//   ....[30]....
        /*0190*/ 	.word	0x00001c30


	//   ....[31]....
        /*0194*/ 	.word	0x00001c50


	//----- nvinfo : EIATTR_EXIT_INSTR_OFFSETS
	.align		4
.L_29:
        /*0198*/ 	.byte	0x04, 0x1c
        /*019a*/ 	.short	(.L_31 - .L_30)


	//   ....[0]....
.L_30:
        /*019c*/ 	.word	0x00006a80


	//   ....[1]....
        /*01a0*/ 	.word	0x00006aa0


	//----- nvinfo : EIATTR_REQNTID
	.align		4
.L_31:
        /*01a4*/ 	.byte	0x04, 0x10
        /*01a6*/ 	.short	(.L_33 - .L_32)
.L_32:
        /*01a8*/ 	.word	0x00000080
        /*01ac*/ 	.word	0x00000001
        /*01b0*/ 	.word	0x00000001


	//----- nvinfo : EIATTR_CBANK_PARAM_SIZE
	.align		4
.L_33:
        /*01b4*/ 	.byte	0x03, 0x19
        /*01b6*/ 	.short	0x0038


	//----- nvinfo : EIATTR_PARAM_CBANK
	.align		4
        /*01b8*/ 	.byte	0x04, 0x0a
        /*01ba*/ 	.short	(.L_35 - .L_34)
	.align		4
.L_34:
        /*01bc*/ 	.word	index@(.nv.constant0.layer_norm_gated_fwd_kernel)
        /*01c0*/ 	.short	0x0210
        /*01c2*/ 	.short	0x0038


	//----- nvinfo : EIATTR_SW_WAR
	.align		4
.L_35:
        /*01c4*/ 	.byte	0x04, 0x36
        /*01c6*/ 	.short	(.L_37 - .L_36)
.L_36:
        /*01c8*/ 	.word	0x00000008
.L_37:


//--------------------- .nv.callgraph             --------------------------
	.section	.nv.callgraph,"",@"SHT_CUDA_CALLGRAPH"
	.align	4
	.sectionentsize	8
	.align		4
        /*0000*/ 	.word	0x00000000
	.align		4
        /*0004*/ 	.word	0xffffffff
	.align		4
        /*0008*/ 	.word	0x00000000
	.align		4
        /*000c*/ 	.word	0xfffffffe
	.align		4
        /*0010*/ 	.word	0x00000000
	.align		4
        /*0014*/ 	.word	0xfffffffd
	.align		4
        /*0018*/ 	.word	0x00000000
	.align		4
        /*001c*/ 	.word	0xfffffffc


//--------------------- .nv.constant4             --------------------------
	.section	.nv.constant4,"a",@progbits
	.align	8
	.align		8
.nv.constant4:
        /*0000*/ 	.dword	_$_str
	.align		8
        /*0008*/ 	.dword	_$_str_$_2


//--------------------- .text.layer_norm_gated_fwd_kernel --------------------------
	.section	.text.layer_norm_gated_fwd_kernel,"ax",@progbits
	.sectionflags	@"SHF_BARRIERS=1"
	.align	128
        .global         layer_norm_gated_fwd_kernel
        .type           layer_norm_gated_fwd_kernel,@function
        .size           layer_norm_gated_fwd_kernel,(.L_x_1 - layer_norm_gated_fwd_kernel)
        .other          layer_norm_gated_fwd_kernel,@"STO_CUDA_ENTRY STV_DEFAULT"
layer_norm_gated_fwd_kernel:
.text.layer_norm_gated_fwd_kernel:
[----:B------:R-:W0:Y:S01]  /*0000*/  LDC R1, c[0x0][0x28] ;  /* 0x00000a00ff017b82 */ /* 0x000e220000000800 */
[----:B------:R-:W1:Y:S01]  /*0010*/  S2R R85, SR_CTAID.X ;  /* 0x0000000000557919 */ /* 0x000e620000002500 */
[----:B------:R-:W-:Y:S01]  /*0020*/  ULDC UR5, c[0x0][0x23c] ;  /* 0x00008f0000057ab9 */ /* 0x000fe20000000800 */
[----:B------:R-:W-:Y:S01]  /*0030*/  ULDC.64 UR8, c[0x0][0x210] ;  /* 0x0000840000087ab9 */ /* 0x000fe20000000a00 */
[----:B------:R-:W-:Y:S01]  /*0040*/  USHF.R.S32.HI UR4, URZ, 0x1f, UR5 ;  /* 0x0000001f3f047899 */ /* 0x000fe20008011405 */
[----:B------:R-:W2:Y:S01]  /*0050*/  S2R R47, SR_TID.X ;  /* 0x00000000002f7919 */ /* 0x000ea20000002100 */
[----:B------:R-:W-:Y:S02]  /*0060*/  ULDC.64 UR6, c[0x0][0x208] ;  /* 0x0000820000067ab9 */ /* 0x000fe40000000a00 */
[----:B------:R-:W3:Y:S01]  /*0070*/  LDC R99, c[0x0][0x238] ;  /* 0x00008e00ff637b82 */ /* 0x000ee20000000800 */
[----:B-1----:R-:W-:Y:S02]  /*0080*/  SHF.L.U32 R85, R85, 0x6, RZ ;  /* 0x0000000655557819 */ /* 0x002fe400000006ff */
[----:B--2---:R-:W-:-:S02]  /*0090*/  SHF.R.U32.HI R32, RZ, 0x4, R47 ;  /* 0x00000004ff207819 */ /* 0x004fc4000001162f */
[----:B------:R-:W-:Y:S02]  /*00a0*/  SHF.L.U32 R36, R47, 0x3, RZ ;  /* 0x000000032f247819 */ /* 0x000fe400000006ff */
[----:B------:R-:W-:Y:S02]  /*00b0*/  LOP3.LUT R77, R85, 0x3f, R47, 0xf8, !PT ;  /* 0x0000003f554d7812 */ /* 0x000fe400078ef82f */
[----:B------:R-:W-:Y:S02]  /*00c0*/  SGXT.U32 R32, R32, 0x3 ;  /* 0x000000032020781a */ /* 0x000fe40000000000 */
[----:B------:R-:W-:Y:S02]  /*00d0*/  LOP3.LUT R36, R36, 0x78, RZ, 0xc0, !PT ;  /* 0x0000007824247812 */ /* 0x000fe400078ec0ff */
[----:B------:R-:W-:Y:S02]  /*00e0*/  LOP3.LUT P1, RZ, R47, 0x40, RZ, 0xc0, !PT ;  /* 0x000000402fff7812 */ /* 0x000fe4000782c0ff */
[----:B------:R-:W-:Y:S01]  /*00f0*/  SHF.R.S32.HI R96, RZ, 0x1f, R85 ;  /* 0x0000001fff607819 */ /* 0x000fe20000011455 */
[----:B------:R-:W-:Y:S01]  /*0100*/  IMAD.WIDE.U32 R10, R36, 0x2, RZ ;  /* 0x00000002240a7825 */ /* 0x000fe200078e00ff */
[----:B------:R-:W-:-:S02]  /*0110*/  ISETP.LT.U32.AND P6, PT, R77, UR5, PT ;  /* 0x000000054d007c0c */ /* 0x000fc4000bfc1070 */
[----:B------:R-:W-:Y:S02]  /*0120*/  LOP3.LUT R15, R32, R85, RZ, 0xfc, !PT ;  /* 0x00000055200f7212 */ /* 0x000fe400078efcff */
[----:B------:R-:W-:Y:S02]  /*0130*/  ISETP.LT.AND.EX P6, PT, R96, UR4, !P1, P6 ;  /* 0x0000000460007c0c */ /* 0x000fe4000cfc1360 */
[----:B------:R-:W-:Y:S02]  /*0140*/  LEA.HI R51, R47, 0x38, RZ, 0x1c ;  /* 0x000000382f337811 */ /* 0x000fe400078fe0ff */
[----:B------:R-:W-:Y:S02]  /*0150*/  ISETP.GT.AND P2, PT, R85, -0x1, PT ;  /* 0xffffffff5500780c */ /* 0x000fe40003f44270 */
[C---:B------:R-:W-:Y:S02]  /*0160*/  ISETP.LT.U32.AND P5, PT, R15.reuse, UR5, PT ;  /* 0x000000050f007c0c */ /* 0x040fe4000bfa1070 */
[----:B------:R-:W-:-:S02]  /*0170*/  SHF.L.U32 R3, R15, 0x8, RZ ;  /* 0x000000080f037819 */ /* 0x000fc400000006ff */
[C-C-:B------:R-:W-:Y:S02]  /*0180*/  LOP3.LUT R19, R85.reuse, 0x8, R32.reuse, 0xfe, !PT ;  /* 0x0000000855137812 */ /* 0x140fe400078efe20 */
[----:B------:R-:W-:Y:S02]  /*0190*/  LOP3.LUT R5, R85, 0x18, R32, 0xfe, !PT ;  /* 0x0000001855057812 */ /* 0x000fe400078efe20 */
[----:B------:R-:W-:Y:S02]  /*01a0*/  P2R R56, PR, RZ, 0x40 ;  /* 0x00000040ff387803 */ /* 0x000fe40000000000 */
[----:B------:R-:W-:Y:S02]  /*01b0*/  LOP3.LUT R87, R51, R85, RZ, 0xfc, !PT ;  /* 0x0000005533577212 */ /* 0x000fe400078efcff */
[----:B------:R-:W-:Y:S02]  /*01c0*/  ISETP.LT.AND.EX P6, PT, R96, UR4, P2, P5 ;  /* 0x0000000460007c0c */ /* 0x000fe400097c1350 */
[----:B------:R-:W-:-:S02]  /*01d0*/  LOP3.LUT R0, R3, R10, RZ, 0xfc, !PT ;  /* 0x0000000a03007212 */ /* 0x000fc400078efcff */
[----:B------:R-:W-:Y:S02]  /*01e0*/  ISETP.LT.U32.AND P1, PT, R5, UR5, PT ;  /* 0x0000000505007c0c */ /* 0x000fe4000bf21070 */
[----:B------:R-:W-:Y:S02]  /*01f0*/  SHF.L.U64.HI R3, R19, 0x8, R96 ;  /* 0x0000000813037819 */ /* 0x000fe40000010260 */
[C-C-:B------:R-:W-:Y:S02]  /*0200*/  LOP3.LUT R9, R85.reuse, 0x10, R32.reuse, 0xfe, !PT ;  /* 0x0000001055097812 */ /* 0x140fe400078efe20 */
[----:B------:R-:W-:Y:S02]  /*0210*/  LOP3.LUT R7, R85, 0x28, R32, 0xfe, !PT ;  /* 0x0000002855077812 */ /* 0x000fe400078efe20 */
[----:B------:R-:W-:Y:S02]  /*0220*/  ISETP.LT.U32.AND P0, PT, R87, UR5, PT ;  /* 0x0000000557007c0c */ /* 0x000fe4000bf01070 */
[----:B------:R-:W-:-:S02]  /*0230*/  P2R R63, PR, RZ, 0x40 ;  /* 0x00000040ff3f7803 */ /* 0x000fc40000000000 */
[C---:B------:R-:W-:Y:S02]  /*0240*/  ISETP.LT.AND.EX P6, PT, R96.reuse, UR4, P2, P1 ;  /* 0x0000000460007c0c */ /* 0x040fe400097c1310 */
[----:B------:R-:W-:Y:S02]  /*0250*/  LOP3.LUT R2, R3, R11, RZ, 0xfc, !PT ;  /* 0x0000000b03027212 */ /* 0x000fe400078efcff */
[----:B------:R-:W-:Y:S02]  /*0260*/  ISETP.LT.U32.AND P1, PT, R7, UR5, PT ;  /* 0x0000000507007c0c */ /* 0x000fe4000bf21070 */
[C---:B------:R-:W-:Y:S02]  /*0270*/  SHF.L.U64.HI R3, R9.reuse, 0x8, R96 ;  /* 0x0000000809037819 */ /* 0x040fe40000010260 */
[----:B------:R-:W-:Y:S02]  /*0280*/  ISETP.LT.U32.AND P3, PT, R9, UR5, PT ;  /* 0x0000000509007c0c */ /* 0x000fe4000bf61070 */
[----:B------:R-:W-:-:S02]  /*0290*/  ISETP.LT.AND.EX P0, PT, R96, UR4, P2, P0 ;  /* 0x0000000460007c0c */ /* 0x000fc40009701300 */
[--C-:B------:R-:W-:Y:S02]  /*02a0*/  LOP3.LUT R17, R85, 0x20, R32.reuse, 0xfe, !PT ;  /* 0x0000002055117812 */ /* 0x100fe400078efe20 */
[----:B------:R-:W-:Y:S02]  /*02b0*/  ISETP.LT.U32.AND P4, PT, R19, UR5, PT ;  /* 0x0000000513007c0c */ /* 0x000fe4000bf81070 */
[----:B------:R-:W-:Y:S02]  /*02c0*/  LOP3.LUT R13, R85, 0x30, R32, 0xfe, !PT ;  /* 0x00000030550d7812 */ /* 0x000fe400078efe20 */
[----:B------:R-:W-:Y:S02]  /*02d0*/  ISETP.LT.AND.EX P1, PT, R96, UR4, P2, P1 ;  /* 0x0000000460007c0c */ /* 0x000fe40009721310 */
[----:B------:R-:W-:Y:S02]  /*02e0*/  LOP3.LUT R18, R3, R11, RZ, 0xfc, !PT ;  /* 0x0000000b03127212 */ /* 0x000fe400078efcff */
[----:B------:R-:W-:-:S02]  /*02f0*/  SHF.L.U32 R3, R5, 0x8, RZ ;  /* 0x0000000805037819 */ /* 0x000fc400000006ff */
[----:B------:R-:W-:Y:S02]  /*0300*/  P2R R57, PR, RZ, 0x1 ;  /* 0x00000001ff397803 */ /* 0x000fe40000000000 */
[C---:B------:R-:W-:Y:S02]  /*0310*/  ISETP.LT.AND.EX P5, PT, R96.reuse, UR4, P2, P3 ;  /* 0x0000000460007c0c */ /* 0x040fe400097a1330 */
[----:B------:R-:W-:Y:S02]  /*0320*/  SHF.L.U64.HI R5, R5, 0x8, R96 ;  /* 0x0000000805057819 */ /* 0x000fe40000010260 */
[----:B------:R-:W-:Y:S02]  /*0330*/  ISETP.LT.AND.EX P0, PT, R96, UR4, P2, P4 ;  /* 0x0000000460007c0c */ /* 0x000fe40009701340 */
[----:B------:R-:W-:Y:S02]  /*0340*/  ISETP.LT.U32.AND P3, PT, R17, UR5, PT ;  /* 0x0000000511007c0c */ /* 0x000fe4000bf61070 */
[----:B------:R-:W-:-:S02]  /*0350*/  P2R R58, PR, RZ, 0x2 ;  /* 0x00000002ff3a7803 */ /* 0x000fc40000000000 */
[----:B------:R-:W-:Y:S02]  /*0360*/  ISETP.LT.U32.AND P4, PT, R13, UR5, PT ;  /* 0x000000050d007c0c */ /* 0x000fe4000bf81070 */
[----:B------:R-:W-:Y:S02]  /*0370*/  ISETP.NE.AND P1, PT, R63, RZ, PT ;  /* 0x000000ff3f00720c */ /* 0x000fe40003f25270 */
[----:B------:R-:W-:Y:S02]  /*0380*/  SHF.L.U64.HI R15, R15, 0x8, R96 ;  /* 0x000000080f0f7819 */ /* 0x000fe40000010260 */
[----:B------:R-:W-:Y:S02]  /*0390*/  LOP3.LUT R22, R3, R10, RZ, 0xfc, !PT ;  /* 0x0000000a03167212 */ /* 0x000fe400078efcff */
[----:B------:R-:W-:Y:S02]  /*03a0*/  LOP3.LUT R16, R5, R11, RZ, 0xfc, !PT ;  /* 0x0000000b05107212 */ /* 0x000fe400078efcff */
[----:B------:R-:W-:-:S02]  /*03b0*/  SHF.L.U32 R3, R17, 0x8, RZ ;  /* 0x0000000811037819 */ /* 0x000fc400000006ff */
[C---:B------:R-:W-:Y:S02]  /*03c0*/  ISETP.LT.AND.EX P3, PT, R96.reuse, UR4, P2, P3 ;  /* 0x0000000460007c0c */ /* 0x040fe40009761330 */
[----:B------:R-:W-:Y:S02]  /*03d0*/  SHF.L.U64.HI R5, R7, 0x8, R96 ;  /* 0x0000000807057819 */ /* 0x000fe40000010260 */
[----:B------:R-:W-:Y:S02]  /*03e0*/  ISETP.LT.AND.EX P2, PT, R96, UR4, P2, P4 ;  /* 0x0000000460007c0c */ /* 0x000fe40009741340 */
[----:B------:R-:W-:Y:S02]  /*03f0*/  LOP3.LUT R15, R15, R11, RZ, 0xfc, !PT ;  /* 0x0000000b0f0f7212 */ /* 0x000fe400078efcff */
[----:B------:R-:W-:Y:S02]  /*0400*/  IADD3 R40, P4, R0, UR8, RZ ;  /* 0x0000000800287c10 */ /* 0x000fe4000ff9e0ff */
[----:B------:R-:W-:-:S02]  /*0410*/  LOP3.LUT R20, R3, R10, RZ, 0xfc, !PT ;  /* 0x0000000a03147212 */ /* 0x000fc400078efcff */
[----:B------:R-:W-:Y:S02]  /*0420*/  SHF.L.U32 R3, R7, 0x8, RZ ;  /* 0x0000000807037819 */ /* 0x000fe400000006ff */
[----:B------:R-:W-:Y:S02]  /*0430*/  CS2R R6, SRZ ;  /* 0x0000000000067805 */ /* 0x000fe4000001ff00 */
[----:B------:R-:W-:Y:S02]  /*0440*/  LOP3.LUT R12, R5, R11, RZ, 0xfc, !PT ;  /* 0x0000000b050c7212 */ /* 0x000fe400078efcff */
[----:B------:R-:W-:Y:S02]  /*0450*/  CS2R R4, SRZ ;  /* 0x0000000000047805 */ /* 0x000fe4000001ff00 */
[----:B------:R-:W-:Y:S02]  /*0460*/  IADD3.X R41, R15, UR9, RZ, P4, !PT ;  /* 0x000000090f297c10 */ /* 0x000fe4000a7fe4ff */
[----:B------:R-:W-:-:S02]  /*0470*/  SHF.L.U32 R21, R19, 0x8, RZ ;  /* 0x0000000813157819 */ /* 0x000fc400000006ff */
[----:B------:R-:W-:Y:S01]  /*0480*/  SHF.L.U32 R19, R9, 0x8, RZ ;  /* 0x0000000809137819 */ /* 0x000fe200000006ff */
[----:B------:R-:W2:Y:S01]  /*0490*/  @P1 LDG.E.128 R4, desc[UR6][R40.64] ;  /* 0x0000000628041981 */ /* 0x000ea2000c1e1d00 */
[-C--:B------:R-:W-:Y:S02]  /*04a0*/  LOP3.LUT R21, R21, R10.reuse, RZ, 0xfc, !PT ;  /* 0x0000000a15157212 */ /* 0x080fe400078efcff */
[----:B------:R-:W-:Y:S02]  /*04b0*/  LOP3.LUT R19, R19, R10, RZ, 0xfc, !PT ;  /* 0x0000000a13137212 */ /* 0x000fe400078efcff */
[----:B------:R-:W-:Y:S02]  /*04c0*/  IADD3 R38, P4, R21, UR8, RZ ;  /* 0x0000000815267c10 */ /* 0x000fe4000ff9e0ff */
[----:B------:R-:W-:Y:S02]  /*04d0*/  SHF.L.U64.HI R17, R17, 0x8, R96 ;  /* 0x0000000811117819 */ /* 0x000fe40000010260 */
[----:B------:R-:W-:-:S02]  /*04e0*/  IADD3.X R39, R2, UR9, RZ, P4, !PT ;  /* 0x0000000902277c10 */ /* 0x000fc4000a7fe4ff */
[----:B------:R-:W-:Y:S02]  /*04f0*/  IADD3 R42, P4, R19, UR8, RZ ;  /* 0x00000008132a7c10 */ /* 0x000fe4000ff9e0ff */
[----:B------:R-:W-:Y:S02]  /*0500*/  LOP3.LUT R17, R17, R11, RZ, 0xfc, !PT ;  /* 0x0000000b11117212 */ /* 0x000fe400078efcff */
[----:B------:R-:W-:Y:S02]  /*0510*/  IADD3.X R43, R18, UR9, RZ, P4, !PT ;  /* 0x00000009122b7c10 */ /* 0x000fe4000a7fe4ff */
[----:B------:R-:W-:Y:S02]  /*0520*/  IADD3 R24, P4, R22, UR8, RZ ;  /* 0x0000000816187c10 */ /* 0x000fe4000ff9e0ff */
[----:B------:R-:W-:Y:S02]  /*0530*/  LOP3.LUT R14, R3, R10, RZ, 0xfc, !PT ;  /* 0x0000000a030e7212 */ /* 0x000fe400078efcff */
[----:B------:R-:W-:-:S02]  /*0540*/  IADD3.X R25, R16, UR9, RZ, P4, !PT ;  /* 0x0000000910197c10 */ /* 0x000fc4000a7fe4ff */
[----:B------:R-:W-:Y:S02]  /*0550*/  IADD3 R28, P4, R20, UR8, RZ ;  /* 0x00000008141c7c10 */ /* 0x000fe4000ff9e0ff */
[----:B------:R-:W-:Y:S02]  /*0560*/  SHF.L.U32 R3, R13, 0x8, RZ ;  /* 0x000000080d037819 */ /* 0x000fe400000006ff */
[----:B------:R-:W-:Y:S02]  /*0570*/  IADD3.X R29, R17, UR9, RZ, P4, !PT ;  /* 0x00000009111d7c10 */ /* 0x000fe4000a7fe4ff */
[----:B------:R-:W-:Y:S02]  /*0580*/  IADD3 R26, P4, R14, UR8, RZ ;  /* 0x000000080e1a7c10 */ /* 0x000fe4000ff9e0ff */
[----:B------:R-:W-:Y:S02]  /*0590*/  SHF.L.U64.HI R13, R13, 0x8, R96 ;  /* 0x000000080d0d7819 */ /* 0x000fe40000010260 */
[----:B------:R-:W-:-:S02]  /*05a0*/  LOP3.LUT R3, R3, R10, RZ, 0xfc, !PT ;  /* 0x0000000a03037212 */ /* 0x000fc400078efcff */
[----:B------:R-:W-:Y:S02]  /*05b0*/  IADD3.X R27, R12, UR9, RZ, P4, !PT ;  /* 0x000000090c1b7c10 */ /* 0x000fe4000a7fe4ff */
[----:B------:R-:W-:Y:S02]  /*05c0*/  LOP3.LUT R13, R13, R11, RZ, 0xfc, !PT ;  /* 0x0000000b0d0d7212 */ /* 0x000fe400078efcff */
[----:B------:R-:W-:Y:S02]  /*05d0*/  IADD3 R8, P4, R3, UR8, RZ ;  /* 0x0000000803087c10 */ /* 0x000fe4000ff9e0ff */
[----:B------:R-:W-:Y:S02]  /*05e0*/  P2R R62, PR, RZ, 0x1 ;  /* 0x00000001ff3e7803 */ /* 0x000fe40000000000 */
[----:B------:R-:W-:Y:S02]  /*05f0*/  IADD3.X R9, R13, UR9, RZ, P4, !PT ;  /* 0x000000090d097c10 */ /* 0x000fe4000a7fe4ff */
[----:B------:R-:W-:-:S02]  /*0600*/  P2R R98, PR, RZ, 0x40 ;  /* 0x00000040ff627803 */ /* 0x000fc40000000000 */
[----:B------:R-:W-:Y:S02]  /*0610*/  P2R R97, PR, RZ, 0x20 ;  /* 0x00000020ff617803 */ /* 0x000fe40000000000 */
[----:B--2---:R-:W-:-:S04]  /*0620*/  PRMT R31, R4, 0x7632, R31 ;  /* 0x00007632041f7816 */ /* 0x004fc8000000001f */
[----:B------:R-:W-:Y:S02]  /*0630*/  SHF.L.U32 R31, R31, 0x10, RZ ;  /* 0x000000101f1f7819 */ /* 0x000fe400000006ff */
[----:B------:R-:W-:-:S03]  /*0640*/  SHF.L.U32 R35, R4, 0x10, RZ ;  /* 0x0000001004237819 */ /* 0x000fc600000006ff */
[----:B------:R-:W-:Y:S01]  /*0650*/  FMUL R4, R31, R31 ;  /* 0x0000001f1f047220 */ /* 0x000fe20000400000 */
[C---:B------:R-:W-:Y:S02]  /*0660*/  PRMT R30, R5.reuse, 0x7632, R30 ;  /* 0x00007632051e7816 */ /* 0x040fe4000000001e */
[----:B------:R-:W-:Y:S01]  /*0670*/  SHF.L.U32 R45, R5, 0x10, RZ ;  /* 0x00000010052d7819 */ /* 0x000fe200000006ff */
[----:B------:R-:W-:Y:S01]  /*0680*/  FFMA R4, R35, R35, R4 ;  /* 0x0000002323047223 */ /* 0x000fe20000000004 */
[----:B------:R-:W-:-:S03]  /*0690*/  SHF.L.U32 R30, R30, 0x10, RZ ;  /* 0x000000101e1e7819 */ /* 0x000fc600000006ff */
[----:B------:R-:W-:Y:S01]  /*06a0*/  FFMA R5, R45, R45, R4 ;  /* 0x0000002d2d057223 */ /* 0x000fe20000000004 */
        /* <DEDUP_REMOVED lines=9> */
[----:B------:R-:W-:-:S04]  /*0740*/  FFMA R5, R53, R53, R4 ;  /* 0x0000003535057223 */ /* 0x000fc80000000004 */
[----:B------:R-:W-:-:S05]  /*0750*/  FFMA R5, R86, R86, R5 ;  /* 0x0000005656057223 */ /* 0x000fca0000000005 */
[----:B------:R-:W1:Y:S02]  /*0760*/  SHFL.BFLY PT, R4, R5, 0x8, 0x1f ;  /* 0x0d001f0005047f89 */ /* 0x000e6400000e0000 */
[----:B-1----:R-:W-:-:S05]  /*0770*/  FADD R4, R5, R4 ;  /* 0x0000000405047221 */ /* 0x002fca0000000000 */
[----:B------:R-:W1:Y:S02]  /*0780*/  SHFL.BFLY PT, R7, R4, 0x4, 0x1f ;  /* 0x0c801f0004077f89 */ /* 0x000e6400000e0000 */
[----:B-1----:R-:W-:-:S05]  /*0790*/  FADD R7, R4, R7 ;  /* 0x0000000704077221 */ /* 0x002fca0000000000 */
[----:B------:R-:W1:Y:S02]  /*07a0*/  SHFL.BFLY PT, R6, R7, 0x2, 0x1f ;  /* 0x0c401f0007067f89 */ /* 0x000e6400000e0000 */
[----:B-1----:R-:W-:-:S05]  /*07b0*/  FADD R6, R7, R6 ;  /* 0x0000000607067221 */ /* 0x002fca0000000000 */
[----:B------:R-:W1:Y:S01]  /*07c0*/  SHFL.BFLY PT, R23, R6, 0x1, 0x1f ;  /* 0x0c201f0006177f89 */ /* 0x000e6200000e0000 */
[----:B------:R-:W-:Y:S01]  /*07d0*/  CS2R R4, SRZ ;  /* 0x0000000000047805 */ /* 0x000fe2000001ff00 */
[----:B-1----:R-:W-:Y:S01]  /*07e0*/  FADD R34, R6, R23 ;  /* 0x0000001706227221 */ /* 0x002fe20000000000 */
[----:B------:R-:W-:-:S06]  /*07f0*/  CS2R R6, SRZ ;  /* 0x0000000000067805 */ /* 0x000fcc000001ff00 */
[----:B------:R-:W2:Y:S01]  /*0800*/  @P0 LDG.E.128 R4, desc[UR6][R38.64] ;  /* 0x0000000626040981 */ /* 0x000ea2000c1e1d00 */
[----:B---3--:R-:W-:-:S04]  /*0810*/  FFMA R34, R34, 0.0078125, R99 ;  /* 0x3c00000022227823 */ /* 0x008fc80000000063 */
[----:B------:R1:W3:Y:S01]  /*0820*/  MUFU.SQRT R89, R34 ;  /* 0x0000002200597308 */ /* 0x0002e20000002000 */
[----:B--2---:R-:W-:-:S04]  /*0830*/  PRMT R46, R4, 0x7632, R46 ;  /* 0x00007632042e7816 */ /* 0x004fc8000000002e */
[----:B------:R-:W-:Y:S02]  /*0840*/  SHF.L.U32 R46, R46, 0x10, RZ ;  /* 0x000000102e2e7819 */ /* 0x000fe400000006ff */
[----:B-1----:R-:W-:-:S03]  /*0850*/  SHF.L.U32 R34, R4, 0x10, RZ ;  /* 0x0000001004227819 */ /* 0x002fc600000006ff */
        /* <DEDUP_REMOVED lines=25> */
[----:B-1----:R-:W-:-:S04]  /*09f0*/  FADD R6, R37, R6 ;  /* 0x0000000625067221 */ /* 0x002fc80000000000 */
[----:B------:R-:W-:Y:S01]  /*0a00*/  FFMA R38, R6, 0.0078125, R99 ;  /* 0x3c00000006267823 */ /* 0x000fe20000000063 */
[----:B------:R-:W-:-:S06]  /*0a10*/  CS2R R6, SRZ ;  /* 0x0000000000067805 */ /* 0x000fcc000001ff00 */
[----:B------:R-:W2:Y:S01]  /*0a20*/  @P5 LDG.E.128 R4, desc[UR6][R42.64] ;  /* 0x000000062a045981 */ /* 0x000ea2000c1e1d00 */
[----:B------:R1:W4:Y:S01]  /*0a30*/  MUFU.SQRT R90, R38 ;  /* 0x00000026005a7308 */ /* 0x0003220000002000 */
        /* <DEDUP_REMOVED lines=8> */
[--C-:B------:R-:W-:Y:S01]  /*0ac0*/  FFMA R5, R55, R55, R4.reuse ;  /* 0x0000003737057223 */ /* 0x100fe20000000004 */
        /* <DEDUP_REMOVED lines=11> */
[----:B------:R-:W2:Y:S02]  /*0b80*/  SHFL.BFLY PT, R4, R5, 0x8, 0x1f ;  /* 0x0d001f0005047f89 */ /* 0x000ea400000e0000 */
[----:B--2---:R-:W-:-:S05]  /*0b90*/  FADD R4, R5, R4 ;  /* 0x0000000405047221 */ /* 0x004fca0000000000 */
[----:B------:R-:W2:Y:S02]  /*0ba0*/  SHFL.BFLY PT, R7, R4, 0x4, 0x1f ;  /* 0x0c801f0004077f89 */ /* 0x000ea400000e0000 */
[----:B--2---:R-:W-:-:S05]  /*0bb0*/  FADD R7, R4, R7 ;  /* 0x0000000704077221 */ /* 0x004fca0000000000 */
[----:B------:R-:W2:Y:S02]  /*0bc0*/  SHFL.BFLY PT, R6, R7, 0x2, 0x1f ;  /* 0x0c401f0007067f89 */ /* 0x000ea400000e0000 */
[----:B--2---:R-:W-:-:S05]  /*0bd0*/  FADD R37, R7, R6 ;  /* 0x0000000607257221 */ /* 0x004fca0000000000 */
[----:B------:R-:W2:Y:S01]  /*0be0*/  SHFL.BFLY PT, R6, R37, 0x1, 0x1f ;  /* 0x0c201f0025067f89 */ /* 0x000ea200000e0000 */
[----:B------:R-:W-:Y:S01]  /*0bf0*/  CS2R R4, SRZ ;  /* 0x0000000000047805 */ /* 0x000fe2000001ff00 */
[----:B--2---:R-:W-:-:S04]  /*0c00*/  FADD R6, R37, R6 ;  /* 0x0000000625067221 */ /* 0x004fc80000000000 */
[----:B-1----:R-:W-:Y:S01]  /*0c10*/  FFMA R38, R6, 0.0078125, R99 ;  /* 0x3c00000006267823 */ /* 0x002fe20000000063 */
[----:B------:R-:W-:-:S06]  /*0c20*/  CS2R R6, SRZ ;  /* 0x0000000000067805 */ /* 0x000fcc000001ff00 */
[----:B------:R-:W2:Y:S01]  /*0c30*/  @P6 LDG.E.128 R4, desc[UR6][R24.64] ;  /* 0x0000000618046981 */ /* 0x000ea2000c1e1d00 */
[----:B------:R1:W-:Y:S01]  /*0c40*/  MUFU.SQRT R72, R38 ;  /* 0x0000002600487308 */ /* 0x0003e20000002000 */
[----:B--2---:R-:W-:-:S04]  /*0c50*/  PRMT R37, R4, 0x7632, R37 ;  /* 0x0000763204257816 */ /* 0x004fc80000000025 */
[----:B------:R-:W-:Y:S02]  /*0c60*/  SHF.L.U32 R37, R37, 0x10, RZ ;  /* 0x0000001025257819 */ /* 0x000fe400000006ff */
[----:B------:R-:W-:-:S03]  /*0c70*/  SHF.L.U32 R92, R4, 0x10, RZ ;  /* 0x00000010045c7819 */ /* 0x000fc600000006ff */
[----:B------:R-:W-:Y:S01]  /*0c80*/  FMUL R41, R37, R37 ;  /* 0x0000002525297220 */ /* 0x000fe20000400000 */
[C---:B-1----:R-:W-:Y:S02]  /*0c90*/  PRMT R38, R5.reuse, 0x7632, R38 ;  /* 0x0000763205267816 */ /* 0x042fe40000000026 */
        /* <DEDUP_REMOVED lines=26> */
[----:B------:R-:W-:-:S04]  /*0e40*/  FFMA R42, R42, 0.0078125, R99 ;  /* 0x3c0000002a2a7823 */ /* 0x000fc80000000063 */
[----:B------:R-:W1:Y:S01]  /*0e50*/  MUFU.SQRT R78, R42 ;  /* 0x0000002a004e7308 */ /* 0x000e620000002000 */
[C---:B---3--:R-:W-:Y:S01]  /*0e60*/  FSETP.GT.AND P4, PT, |R89|.reuse, 8.50705917302346158658e+37, PT ;  /* 0x7e8000005900780b */ /* 0x048fe20003f84200 */
[----:B------:R-:W-:Y:S01]  /*0e70*/  HFMA2.MMA R23, -RZ, RZ, 1.625, 0 ;  /* 0x3e800000ff177435 */ /* 0x000fe200000001ff */
[----:B------:R-:W-:-:S09]  /*0e80*/  FSETP.GEU.AND P1, PT, |R89|, 1.175494350822287508e-38, PT ;  /* 0x008000005900780b */ /* 0x000fd20003f2e200 */
[----:B------:R-:W-:Y:S02]  /*0e90*/  FSEL R88, R23, 1, P4 ;  /* 0x3f80000017587808 */ /* 0x000fe40002000000 */
[----:B------:R-:W-:Y:S01]  /*0ea0*/  @P4 FMUL R89, R89, 0.25 ;  /* 0x3e80000059594820 */ /* 0x000fe20000400000 */
[C---:B----4-:R-:W-:Y:S02]  /*0eb0*/  FSETP.GT.AND P4, PT, |R90|.reuse, 8.50705917302346158658e+37, PT ;  /* 0x7e8000005a00780b */ /* 0x050fe40003f84200 */
[----:B------:R-:W-:Y:S02]  /*0ec0*/  FSETP.GEU.AND P0, PT, |R90|, 1.175494350822287508e-38, PT ;  /* 0x008000005a00780b */ /* 0x000fe40003f0e200 */
[----:B------:R-:W-:Y:S02]  /*0ed0*/  FSEL R76, R23, 1, P4 ;  /* 0x3f800000174c7808 */ /* 0x000fe40002000000 */
[----:B-1----:R-:W-:Y:S02]  /*0ee0*/  FSETP.GT.AND P6, PT, |R78|, 8.50705917302346158658e+37, PT ;  /* 0x7e8000004e00780b */ /* 0x002fe40003fc4200 */
[----:B------:R-:W-:-:S05]  /*0ef0*/  P2R R59, PR, RZ, 0x2 ;  /* 0x00000002ff3b7803 */ /* 0x000fca0000000000 */
[----:B------:R-:W-:Y:S01]  /*0f00*/  @P4 FMUL R90, R90, 0.25 ;  /* 0x3e8000005a5a4820 */ /* 0x000fe20000400000 */
[C---:B------:R-:W-:Y:S02]  /*0f10*/  FSETP.GT.AND P4, PT, |R72|.reuse, 8.50705917302346158658e+37, PT ;  /* 0x7e8000004800780b */ /* 0x040fe40003f84200 */
[----:B------:R-:W-:Y:S02]  /*0f20*/  FSETP.GEU.AND P5, PT, |R72|, 1.175494350822287508e-38, PT ;  /* 0x008000004800780b */ /* 0x000fe40003fae200 */
[C---:B------:R-:W-:Y:S02]  /*0f30*/  FSEL R70, R23.reuse, 1, P4 ;  /* 0x3f80000017467808 */ /* 0x040fe40002000000 */
[----:B------:R-:W-:-:S07]  /*0f40*/  FSEL R82, R23, 1, P6 ;  /* 0x3f80000017527808 */ /* 0x000fce0003000000 */
[----:B------:R-:W-:Y:S01]  /*0f50*/  @P4 FMUL R72, R72, 0.25 ;  /* 0x3e80000048484820 */ /* 0x000fe20000400000 */
[C---:B------:R-:W-:Y:S01]  /*0f60*/  FSETP.GEU.AND P4, PT, |R78|.reuse, 1.175494350822287508e-38, PT ;  /* 0x008000004e00780b */ /* 0x040fe20003f8e200 */
[----:B------:R-:W-:Y:S01]  /*0f70*/  @P6 FMUL R78, R78, 0.25 ;  /* 0x3e8000004e4e6820 */ /* 0x000fe20000400000 */
        /* <DEDUP_REMOVED lines=26> */
[----:B------:R-:W1:Y:S02]  /*1120*/  SHFL.BFLY PT, R29, R6, 0x1, 0x1f ;  /* 0x0c201f00061d7f89 */ /* 0x000e6400000e0000 */
[----:B-1----:R-:W-:-:S04]  /*1130*/  FADD R28, R6, R29 ;  /* 0x0000001d061c7221 */ /* 0x002fc80000000000 */
[----:B------:R-:W-:-:S04]  /*1140*/  FFMA R28, R28, 0.0078125, R99 ;  /* 0x3c0000001c1c7823 */ /* 0x000fc80000000063 */
[----:B------:R-:W1:Y:S02]  /*1150*/  MUFU.SQRT R102, R28 ;  /* 0x0000001c00667308 */ /* 0x000e640000002000 */
[C---:B-1----:R-:W-:Y:S02]  /*1160*/  FSETP.GT.AND P1, PT, |R102|.reuse, 8.50705917302346158658e+37, PT ;  /* 0x7e8000006600780b */ /* 0x042fe40003f24200 */
[----:B------:R-:W-:Y:S02]  /*1170*/  FSETP.GEU.AND P6, PT, |R102|, 1.175494350822287508e-38, PT ;  /* 0x008000006600780b */ /* 0x000fe40003fce200 */
[----:B------:R-:W-:Y:S02]  /*1180*/  FSEL R100, R23, 1, P1 ;  /* 0x3f80000017647808 */ /* 0x000fe40000800000 */
[----:B------:R-:W-:-:S07]  /*1190*/  CS2R R4, SRZ ;  /* 0x0000000000047805 */ /* 0x000fce000001ff00 */
[----:B------:R-:W-:Y:S01]  /*11a0*/  @P1 FMUL R102, R102, 0.25 ;  /* 0x3e80000066661820 */ /* 0x000fe20000400000 */
[----:B------:R-:W-:Y:S02]  /*11b0*/  ISETP.NE.AND P1, PT, R58, RZ, PT ;  /* 0x000000ff3a00720c */ /* 0x000fe40003f25270 */
[----:B------:R-:W-:-:S11]  /*11c0*/  CS2R R6, SRZ ;  /* 0x0000000000067805 */ /* 0x000fd6000001ff00 */
[----:B------:R-:W2:Y:S01]  /*11d0*/  @P1 LDG.E.128 R4, desc[UR6][R26.64] ;  /* 0x000000061a041981 */ /* 0x000ea2000c1e1d00 */
[----:B------:R-:W-:Y:S02]  /*11e0*/  P2R R101, PR, RZ, 0x8 ;  /* 0x00000008ff657803 */ /* 0x000fe40000000000 */
[----:B------:R-:W-:Y:S01]  /*11f0*/  ISETP.NE.AND P3, PT, R59, RZ, PT ;  /* 0x000000ff3b00720c */ /* 0x000fe20003f65270 */
[----:B------:R-:W-:-:S12]  /*1200*/  @!P0 FMUL R90, R90, 16777216 ;  /* 0x4b8000005a5a8820 */ /* 0x000fd80000400000 */
[----:B------:R-:W-:Y:S01]  /*1210*/  @!P3 FMUL R89, R89, 16777216 ;  /* 0x4b8000005959b820 */ /* 0x000fe20000400000 */
[----:B------:R-:W-:Y:S01]  /*1220*/  @!P3 FMUL R88, R88, 16777216 ;  /* 0x4b8000005858b820 */ /* 0x000fe20000400000 */
[----:B------:R-:W-:Y:S01]  /*1230*/  ISETP.NE.AND P3, PT, R56, RZ, PT ;  /* 0x000000ff3800720c */ /* 0x000fe20003f65270 */
[----:B------:R-:W-:Y:S01]  /*1240*/  @!P0 FMUL R76, R76, 16777216 ;  /* 0x4b8000004c4c8820 */ /* 0x000fe20000400000 */
[----:B------:R-:W-:Y:S02]  /*1250*/  ISETP.NE.AND P0, PT, R57, RZ, PT ;  /* 0x000000ff3900720c */ /* 0x000fe40003f05270 */
        /* <DEDUP_REMOVED lines=30> */
[----:B------:R1:W2:Y:S01]  /*1440*/  @P2 LDG.E.128 R4, desc[UR6][R8.64] ;  /* 0x0000000608042981 */ /* 0x0002a2000c1e1d00 */
[C---:B------:R-:W-:Y:S01]  /*1450*/  SHF.L.U32 R27, R87.reuse, 0x8, RZ ;  /* 0x00000008571b7819 */ /* 0x040fe200000006ff */
[----:B------:R-:W3:Y:S01]  /*1460*/  S2UR UR5, SR_CgaCtaId ;  /* 0x00000000000579c3 */ /* 0x000ee20000008800 */
[----:B------:R-:W-:Y:S01]  /*1470*/  SHF.L.U64.HI R87, R87, 0x8, R96 ;  /* 0x0000000857577819 */ /* 0x000fe20000010260 */
[----:B------:R-:W-:-:S03]  /*1480*/  FFMA R28, R26, 0.0078125, R99 ;  /* 0x3c0000001a1c7823 */ /* 0x000fc60000000063 */
[----:B------:R-:W-:Y:S02]  /*1490*/  LOP3.LUT R26, R87, R11, RZ, 0xfc, !PT ;  /* 0x0000000b571a7212 */ /* 0x000fe400078efcff */
[----:B------:R-:W1:Y:S08]  /*14a0*/  MUFU.RCP R11, R90 ;  /* 0x0000005a000b7308 */ /* 0x000e700000001000 */
[----:B------:R-:W4:Y:S01]  /*14b0*/  MUFU.RCP R89, R89 ;  /* 0x0000005900597308 */ /* 0x000f220000001000 */
[----:B------:R-:W-:Y:S01]  /*14c0*/  UMOV UR4, 0x400 ;  /* 0x0000040000047882 */ /* 0x000fe20000000000 */
[----:B-1----:R-:W-:Y:S01]  /*14d0*/  FMUL R9, R11, R76 ;  /* 0x0000004c0b097220 */ /* 0x002fe20000400000 */
[----:B---3--:R-:W-:-:S06]  /*14e0*/  ULEA UR4, UR5, UR4, 0x18 ;  /* 0x0000000405047291 */ /* 0x008fcc000f8ec03f */
[----:B------:R-:W-:Y:S01]  /*14f0*/  LEA R105, R32, UR4, 0x2 ;  /* 0x0000000420697c11 */ /* 0x000fe2000f8e10ff */
[----:B----4-:R-:W-:-:S04]  /*1500*/  FMUL R88, R89, R88 ;  /* 0x0000005859587220 */ /* 0x010fc80000400000 */
[-C--:B------:R-:W-:Y:S01]  /*1510*/  FMUL R32, R86, R88.reuse ;  /* 0x0000005856207220 */ /* 0x080fe20000400000 */
[----:B------:R1:W-:Y:S01]  /*1520*/  STS [R105], R88 ;  /* 0x0000005869007388 */ /* 0x0003e20000000800 */
[-C--:B------:R-:W-:Y:S01]  /*1530*/  FMUL R53, R53, R88.reuse ;  /* 0x0000005835357220 */ /* 0x080fe20000400000 */
[-C--:B------:R-:W-:Y:S01]  /*1540*/  FMUL R33, R33, R88.reuse ;  /* 0x0000005821217220 */ /* 0x080fe20000400000 */
[-C--:B------:R-:W-:Y:S01]  /*1550*/  FMUL R48, R48, R88.reuse ;  /* 0x0000005830307220 */ /* 0x080fe20000400000 */
[-C--:B------:R-:W-:Y:S01]  /*1560*/  FMUL R30, R30, R88.reuse ;  /* 0x000000581e1e7220 */ /* 0x080fe20000400000 */
[-C--:B------:R-:W-:Y:S01]  /*1570*/  FMUL R45, R45, R88.reuse ;  /* 0x000000582d2d7220 */ /* 0x080fe20000400000 */
[-C--:B------:R-:W-:Y:S01]  /*1580*/  FMUL R31, R31, R88.reuse ;  /* 0x000000581f1f7220 */ /* 0x080fe20000400000 */
[----:B------:R-:W-:Y:S01]  /*1590*/  FMUL R35, R35, R88 ;  /* 0x0000005823237220 */ /* 0x000fe20000400000 */
[----:B------:R-:W-:Y:S01]  /*15a0*/  ISETP.GT.AND P3, PT, R85, -0x1, P3 ;  /* 0xffffffff5500780c */ /* 0x000fe20001f64270 */
[----:B------:R-:W-:Y:S01]  /*15b0*/  @!P5 FMUL R72, R72, 16777216 ;  /* 0x4b8000004848d820 */ /* 0x000fe20000400000 */
[----:B------:R-:W-:Y:S01]  /*15c0*/  @!P5 FMUL R70, R70, 16777216 ;  /* 0x4b8000004646d820 */ /* 0x000fe20000400000 */
[----:B------:R-:W3:Y:S01]  /*15d0*/  MUFU.SQRT R103, R28 ;  /* 0x0000001c00677308 */ /* 0x000ee20000002000 */
[----:B------:R-:W-:Y:S01]  /*15e0*/  @!P4 FMUL R78, R78, 16777216 ;  /* 0x4b8000004e4ec820 */ /* 0x000fe20000400000 */
[----:B------:R-:W-:Y:S01]  /*15f0*/  @!P6 FMUL R102, R102, 16777216 ;  /* 0x4b8000006666e820 */ /* 0x000fe20000400000 */
[----:B------:R-:W-:Y:S01]  /*1600*/  @!P4 FMUL R82, R82, 16777216 ;  /* 0x4b8000005252c820 */ /* 0x000fe20000400000 */
[----:B---3--:R-:W-:-:S02]  /*1610*/  FSETP.GT.AND P5, PT, |R103|, 8.50705917302346158658e+37, PT ;  /* 0x7e8000006700780b */ /* 0x008fc40003fa4200 */
[----:B------:R-:W-:Y:S02]  /*1620*/  FSETP.GEU.AND P4, PT, |R103|, 1.175494350822287508e-38, PT ;  /* 0x008000006700780b */ /* 0x000fe40003f8e200 */
[----:B------:R-:W-:Y:S02]  /*1630*/  FSEL R94, R23, 1, P5 ;  /* 0x3f800000175e7808 */ /* 0x000fe40002800000 */
[----:B------:R-:W-:Y:S01]  /*1640*/  LOP3.LUT R27, R27, R10, RZ, 0xfc, !PT ;  /* 0x0000000a1b1b7212 */ /* 0x000fe200078efcff */
[----:B------:R-:W-:-:S06]  /*1650*/  @!P6 FMUL R100, R100, 16777216 ;  /* 0x4b8000006464e820 */ /* 0x000fcc0000400000 */
[----:B------:R-:W-:Y:S02]  /*1660*/  @P5 FMUL R103, R103, 0.25 ;  /* 0x3e80000067675820 */ /* 0x000fe40000400000 */
[----:B------:R-:W-:Y:S02]  /*1670*/  @!P4 FMUL R94, R94, 16777216 ;  /* 0x4b8000005e5ec820 */ /* 0x000fe40000400000 */
[----:B------:R-:W-:Y:S01]  /*1680*/  @!P4 FMUL R103, R103, 16777216 ;  /* 0x4b8000006767c820 */ /* 0x000fe20000400000 */
[-C--:B------:R-:W-:Y:S01]  /*1690*/  FMUL R29, R46, R9.reuse ;  /* 0x000000092e1d7220 */ /* 0x080fe20000400000 */
[-C--:B------:R-:W-:Y:S01]  /*16a0*/  FMUL R28, R49, R9.reuse ;  /* 0x00000009311c7220 */ /* 0x080fe20000400000 */
[----:B------:R-:W-:Y:S01]  /*16b0*/  STS [R105+0x20], R9 ;  /* 0x0000200969007388 */ /* 0x000fe20000000800 */
[-C--:B------:R-:W-:Y:S01]  /*16c0*/  FMUL R34, R34, R9.reuse ;  /* 0x0000000922227220 */ /* 0x080fe20000400000 */
[-C--:B------:R-:W-:Y:S01]  /*16d0*/  FMUL R46, R84, R9.reuse ;  /* 0x00000009542e7220 */ /* 0x080fe20000400000 */
[-C--:B------:R-:W-:Y:S01]  /*16e0*/  FMUL R49, R80, R9.reuse ;  /* 0x0000000950317220 */ /* 0x080fe20000400000 */
[-C--:B------:R-:W-:Y:S01]  /*16f0*/  FMUL R11, R75, R9.reuse ;  /* 0x000000094b0b7220 */ /* 0x080fe20000400000 */
[-C--:B------:R-:W-:Y:S01]  /*1700*/  FMUL R54, R54, R9.reuse ;  /* 0x0000000936367220 */ /* 0x080fe20000400000 */
[----:B------:R-:W-:Y:S01]  /*1710*/  FMUL R10, R74, R9 ;  /* 0x000000094a0a7220 */ /* 0x000fe20000400000 */
        /* <DEDUP_REMOVED lines=12> */
[----:B------:R-:W-:Y:S01]  /*17e0*/  SHF.L.U32 R87, R87, 0x10, RZ ;  /* 0x0000001057577819 */ /* 0x000fe200000006ff */
[----:B------:R-:W1:Y:S02]  /*17f0*/  MUFU.RCP R5, R72 ;  /* 0x0000004800057308 */ /* 0x000e640000001000 */
[----:B------:R-:W-:Y:S01]  /*1800*/  FFMA R4, R85, R85, R4 ;  /* 0x0000005555047223 */ /* 0x000fe20000000004 */
[C---:B------:R-:W-:Y:S02]  /*1810*/  PRMT R91, R7.reuse, 0x7632, R91 ;  /* 0x00007632075b7816 */ /* 0x040fe4000000005b */
[----:B------:R-:W-:Y:S01]  /*1820*/  SHF.L.U32 R93, R7, 0x10, RZ ;  /* 0x00000010075d7819 */ /* 0x000fe200000006ff */
[----:B------:R-:W-:Y:S01]  /*1830*/  FFMA R4, R87, R87, R4 ;  /* 0x0000005757047223 */ /* 0x000fe20000000004 */
[----:B------:R-:W-:-:S03]  /*1840*/  SHF.L.U32 R91, R91, 0x10, RZ ;  /* 0x000000105b5b7819 */ /* 0x000fc600000006ff */
[----:B------:R-:W-:-:S04]  /*1850*/  FFMA R4, R93, R93, R4 ;  /* 0x0000005d5d047223 */ /* 0x000fc80000000004 */
[----:B------:R-:W-:Y:S01]  /*1860*/  FFMA R4, R91, R91, R4 ;  /* 0x0000005b5b047223 */ /* 0x000fe20000000004 */
[----:B-1----:R-:W-:-:S04]  /*1870*/  FMUL R106, R5, R70 ;  /* 0x00000046056a7220 */ /* 0x002fc80000400000 */
[----:B------:R-:W1:Y:S02]  /*1880*/  SHFL.BFLY PT, R5, R4, 0x8, 0x1f ;  /* 0x0d001f0004057f89 */ /* 0x000e6400000e0000 */
[----:B-1----:R-:W-:-:S05]  /*1890*/  FADD R5, R4, R5 ;  /* 0x0000000504057221 */ /* 0x002fca0000000000 */
[----:B------:R-:W1:Y:S02]  /*18a0*/  SHFL.BFLY PT, R6, R5, 0x4, 0x1f ;  /* 0x0c801f0005067f89 */ /* 0x000e6400000e0000 */
[----:B-1----:R-:W-:-:S05]  /*18b0*/  FADD R6, R5, R6 ;  /* 0x0000000605067221 */ /* 0x002fca0000000000 */
[----:B------:R-:W1:Y:S02]  /*18c0*/  SHFL.BFLY PT, R7, R6, 0x2, 0x1f ;  /* 0x0c401f0006077f89 */ /* 0x000e6400000e0000 */
[----:B-1----:R-:W-:-:S05]  /*18d0*/  FADD R7, R6, R7 ;  /* 0x0000000706077221 */ /* 0x002fca0000000000 */
[----:B------:R-:W1:Y:S01]  /*18e0*/  SHFL.BFLY PT, R8, R7, 0x1, 0x1f ;  /* 0x0c201f0007087f89 */ /* 0x000e6200000e0000 */
[----:B------:R-:W2:Y:S01]  /*18f0*/  MUFU.RCP R5, R78 ;  /* 0x0000004e00057308 */ /* 0x000ea20000001000 */
[----:B-1----:R-:W-:-:S07]  /*1900*/  FADD R8, R7, R8 ;  /* 0x0000000807087221 */ /* 0x002fce0000000000 */
[----:B------:R-:W1:Y:S01]  /*1910*/  MUFU.RCP R7, R102 ;  /* 0x0000006600077308 */ /* 0x000e620000001000 */
[----:B------:R-:W-:Y:S01]  /*1920*/  FFMA R8, R8, 0.0078125, R99 ;  /* 0x3c00000008087823 */ /* 0x000fe20000000063 */
[----:B--2---:R-:W-:Y:S01]  /*1930*/  FMUL R104, R5, R82 ;  /* 0x0000005205687220 */ /* 0x004fe20000400000 */
[----:B------:R-:W-:-:S05]  /*1940*/  CS2R R4, SRZ ;  /* 0x0000000000047805 */ /* 0x000fca000001ff00 */
[----:B------:R2:W3:Y:S02]  /*1950*/  MUFU.SQRT R70, R8 ;  /* 0x0000000800467308 */ /* 0x0004e40000002000 */
[----:B--2---:R-:W-:Y:S01]  /*1960*/  IADD3 R8, P4, R27, UR8, RZ ;  /* 0x000000081b087c10 */ /* 0x004fe2000ff9e0ff */
[----:B-1----:R-:W-:Y:S01]  /*1970*/  FMUL R100, R7, R100 ;  /* 0x0000006407647220 */ /* 0x002fe20000400000 */
[----:B------:R-:W-:Y:S02]  /*1980*/  CS2R R6, SRZ ;  /* 0x0000000000067805 */ /* 0x000fe4000001ff00 */
[----:B------:R-:W-:Y:S01]  /*1990*/  IADD3.X R9, R26, UR9, RZ, P4, !PT ;  /* 0x000000091a097c10 */ /* 0x000fe2000a7fe4ff */
[----:B------:R-:W-:-:S04]  /*19a0*/  ULDC.64 UR8, c[0x0][0x230] ;  /* 0x00008c0000087ab9 */ /* 0x000fc80000000a00 */
[----:B------:R-:W2:Y:S01]  /*19b0*/  @P0 LDG.E.128 R4, desc[UR6][R8.64] ;  /* 0x0000000608040981 */ /* 0x000ea2000c1e1d00 */
[C---:B---3--:R-:W-:Y:S02]  /*19c0*/  FSETP.GT.AND P5, PT, |R70|.reuse, 8.50705917302346158658e+37, PT ;  /* 0x7e8000004600780b */ /* 0x048fe40003fa4200 */
[----:B------:R-:W-:-:S11]  /*19d0*/  FSETP.GEU.AND P6, PT, |R70|, 1.175494350822287508e-38, PT ;  /* 0x008000004600780b */ /* 0x000fd60003fce200 */
[----:B------:R-:W-:-:S04]  /*19e0*/  @P5 FMUL R70, R70, 0.25 ;  /* 0x3e80000046465820 */ /* 0x000fc80000400000 */
[----:B------:R-:W-:-:S04]  /*19f0*/  @!P6 FMUL R70, R70, 16777216 ;  /* 0x4b8000004646e820 */ /* 0x000fc80000400000 */
[----:B------:R-:W1:Y:S01]  /*1a00*/  MUFU.RCP R90, R70 ;  /* 0x00000046005a7308 */ /* 0x000e620000001000 */
[----:B------:R-:W-:-:S05]  /*1a10*/  FSEL R75, R23, 1, P5 ;  /* 0x3f800000174b7808 */ /* 0x000fca0002800000 */
[----:B------:R-:W-:-:S04]  /*1a20*/  @!P6 FMUL R75, R75, 16777216 ;  /* 0x4b8000004b4be820 */ /* 0x000fc80000400000 */
[----:B-1----:R-:W-:Y:S01]  /*1a30*/  FMUL R90, R90, R75 ;  /* 0x0000004b5a5a7220 */ /* 0x002fe20000400000 */
[----:B------:R-:W1:Y:S01]  /*1a40*/  MUFU.RCP R103, R103 ;  /* 0x0000006700677308 */ /* 0x000e620000001000 */
[----:B------:R-:W-:Y:S04]  /*1a50*/  STS [R105+0x40], R106 ;  /* 0x0000406a69007388 */ /* 0x000fe80000000800 */
[----:B------:R-:W-:Y:S04]  /*1a60*/  STS [R105+0x60], R104 ;  /* 0x0000606869007388 */ /* 0x000fe80000000800 */
[----:B------:R-:W-:Y:S01]  /*1a70*/  STS [R105+0x80], R100 ;  /* 0x0000806469007388 */ /* 0x000fe20000000800 */
[----:B-1----:R-:W-:-:S03]  /*1a80*/  FMUL R94, R103, R94 ;  /* 0x0000005e675e7220 */ /* 0x002fc60000400000 */
[----:B------:R-:W-:Y:S04]  /*1a90*/  STS [R105+0xc0], R90 ;  /* 0x0000c05a69007388 */ /* 0x000fe80000000800 */
[----:B------:R-:W-:Y:S01]  /*1aa0*/  STS [R105+0xa0], R94 ;  /* 0x0000a05e69007388 */ /* 0x000fe20000000800 */
[----:B--2---:R-:W-:-:S04]  /*1ab0*/  PRMT R75, R4, 0x7632, R75 ;  /* 0x00007632044b7816 */ /* 0x004fc8000000004b */
[----:B------:R-:W-:Y:S02]  /*1ac0*/  SHF.L.U32 R75, R75, 0x10, RZ ;  /* 0x000000104b4b7819 */ /* 0x000fe400000006ff */
[----:B------:R-:W-:Y:S02]  /*1ad0*/  SHF.L.U32 R70, R4, 0x10, RZ ;  /* 0x0000001004467819 */ /* 0x000fe400000006ff */
[C---:B------:R-:W-:Y:S02]  /*1ae0*/  PRMT R82, R5.reuse, 0x7632, R82 ;  /* 0x0000763205527816 */ /* 0x040fe40000000052 */
[----:B------:R-:W-:Y:S01]  /*1af0*/  SHF.L.U32 R72, R5, 0x10, RZ ;  /* 0x0000001005487819 */ /* 0x000fe200000006ff */
[----:B------:R-:W-:Y:S01]  /*1b00*/  FMUL R5, R75, R75 ;  /* 0x0000004b4b057220 */ /* 0x000fe20000400000 */
[----:B------:R-:W-:-:S03]  /*1b10*/  SHF.L.U32 R82, R82, 0x10, RZ ;  /* 0x0000001052527819 */ /* 0x000fc600000006ff */
[----:B------:R-:W-:Y:S01]  /*1b20*/  FFMA R5, R70, R70, R5 ;  /* 0x0000004646057223 */ /* 0x000fe20000000005 */
[----:B------:R-:W-:-:S03]  /*1b30*/  PRMT R84, R6, 0x7632, R84 ;  /* 0x0000763206547816 */ /* 0x000fc60000000054 */
[----:B------:R-:W-:Y:S01]  /*1b40*/  FFMA R5, R72, R72, R5 ;  /* 0x0000004848057223 */ /* 0x000fe20000000005 */
[----:B------:R-:W-:-:S03]  /*1b50*/  SHF.L.U32 R74, R6, 0x10, RZ ;  /* 0x00000010064a7819 */ /* 0x000fc600000006ff */
        /* <DEDUP_REMOVED lines=18> */
[----:B------:R-:W1:Y:S01]  /*1c80*/  MUFU.SQRT R6, R99 ;  /* 0x0000006300067308 */ /* 0x000e620000002000 */
[----:B------:R-:W-:-:S04]  /*1c90*/  LEA R4, P4, R77, UR8, 0x2 ;  /* 0x000000084d047c11 */ /* 0x000fc8000f8810ff */
[----:B------:R-:W-:Y:S02]  /*1ca0*/  LEA.HI.X R5, R77, UR9, R96, 0x2, P4 ;  /* 0x000000094d057c11 */ /* 0x000fe4000a0f1460 */
[----:B------:R-:W-:Y:S01]  /*1cb0*/  ISETP.NE.AND P6, PT, R98, RZ, PT ;  /* 0x000000ff6200720c */ /* 0x000fe20003fc5270 */
[-C--:B------:R-:W-:Y:S01]  /*1cc0*/  FMUL R69, R69, R94.reuse ;  /* 0x0000005e45457220 */ /* 0x080fe20000400000 */
[----:B------:R-:W-:Y:S01]  /*1cd0*/  LOP3.LUT R7, R47, 0x3f, RZ, 0xc0, !PT ;  /* 0x0000003f2f077812 */ /* 0x000fe200078ec0ff */
[-C--:B------:R-:W-:Y:S01]  /*1ce0*/  FMUL R56, R56, R94.reuse ;  /* 0x0000005e38387220 */ /* 0x080fe20000400000 */
[-C--:B------:R-:W-:Y:S01]  /*1cf0*/  FMUL R58, R58, R94.reuse ;  /* 0x0000005e3a3a7220 */ /* 0x080fe20000400000 */
[-C--:B------:R-:W-:Y:S01]  /*1d00*/  FMUL R59, R59, R94.reuse ;  /* 0x0000005e3b3b7220 */ /* 0x080fe20000400000 */
[----:B------:R-:W-:Y:S01]  /*1d10*/  FMUL R61, R61, R94 ;  /* 0x0000005e3d3d7220 */ /* 0x000fe20000400000 */
[----:B------:R-:W-:Y:S01]  /*1d20*/  FMUL R93, R93, R90 ;  /* 0x0000005a5d5d7220 */ /* 0x000fe20000400000 */
[----:B------:R-:W-:Y:S01]  /*1d30*/  FMUL R81, R81, R106 ;  /* 0x0000006a51517220 */ /* 0x000fe20000400000 */
[-C--:B------:R-:W-:Y:S01]  /*1d40*/  FMUL R85, R85, R90.reuse ;  /* 0x0000005a55557220 */ /* 0x080fe20000400000 */
[C---:B-1----:R-:W-:Y:S01]  /*1d50*/  FSETP.GT.AND P4, PT, |R6|.reuse, 8.50705917302346158658e+37, PT ;  /* 0x7e8000000600780b */ /* 0x042fe20003f84200 */
[-C--:B------:R-:W-:Y:S01]  /*1d60*/  FMUL R89, R89, R90.reuse ;  /* 0x0000005a59597220 */ /* 0x080fe20000400000 */
[----:B------:R-:W-:Y:S01]  /*1d70*/  FSETP.GEU.AND P5, PT, |R6|, 1.175494350822287508e-38, PT ;  /* 0x008000000600780b */ /* 0x000fe20003fae200 */
[-C--:B------:R-:W-:Y:S01]  /*1d80*/  FMUL R76, R76, R90.reuse ;  /* 0x0000005a4c4c7220 */ /* 0x080fe20000400000 */
[-C--:B------:R-:W-:Y:S01]  /*1d90*/  FMUL R86, R86, R90.reuse ;  /* 0x0000005a56567220 */ /* 0x080fe20000400000 */
[-C--:B------:R-:W-:Y:S01]  /*1da0*/  FMUL R88, R88, R90.reuse ;  /* 0x0000005a58587220 */ /* 0x080fe20000400000 */
[-C--:B------:R-:W-:Y:S01]  /*1db0*/  FMUL R87, R87, R90.reuse ;  /* 0x0000005a57577220 */ /* 0x080fe20000400000 */
[----:B------:R-:W-:Y:S01]  /*1dc0*/  FMUL R91, R91, R90 ;  /* 0x0000005a5b5b7220 */ /* 0x000fe20000400000 */
[----:B------:R-:W-:-:S05]  /*1dd0*/  ULDC.64 UR8, c[0x0][0x218] ;  /* 0x0000860000087ab9 */ /* 0x000fca0000000a00 */
[----:B------:R-:W-:-:S04]  /*1de0*/  @P4 FMUL R6, R6, 0.25 ;  /* 0x3e80000006064820 */ /* 0x000fc80000400000 */
[----:B------:R-:W-:-:S04]  /*1df0*/  @!P5 FMUL R6, R6, 16777216 ;  /* 0x4b8000000606d820 */ /* 0x000fc80000400000 */
[----:B------:R-:W1:Y:S01]  /*1e00*/  MUFU.RCP R77, R6 ;  /* 0x00000006004d7308 */ /* 0x000e620000001000 */
[----:B------:R-:W-:-:S05]  /*1e10*/  FSEL R8, R23, 1, P4 ;  /* 0x3f80000017087808 */ /* 0x000fca0002000000 */
[----:B------:R-:W-:-:S04]  /*1e20*/  @!P5 FMUL R8, R8, 16777216 ;  /* 0x4b8000000808d820 */ /* 0x000fc80000400000 */
[----:B-1----:R-:W-:Y:S01]  /*1e30*/  FMUL R77, R77, R8 ;  /* 0x000000084d4d7220 */ /* 0x002fe20000400000 */
[----:B------:R-:W-:-:S05]  /*1e40*/  LEA R8, R51, UR4, 0x2 ;  /* 0x0000000433087c11 */ /* 0x000fca000f8e10ff */
[----:B------:R-:W-:Y:S01]  /*1e50*/  STS [R8], R77 ;  /* 0x0000004d08007388 */ /* 0x000fe20000000800 */
[----:B------:R-:W-:Y:S01]  /*1e60*/  LEA R7, R7, UR4, 0x2 ;  /* 0x0000000407077c11 */ /* 0x000fe2000f8e10ff */
[----:B------:R-:W-:Y:S06]  /*1e70*/  BAR.SYNC.DEFER_BLOCKING 0x0 ;  /* 0x0000000000007b1d */ /* 0x000fec0000010000 */
[----:B------:R-:W1:Y:S01]  /*1e80*/  LDS R7, [R7] ;  /* 0x0000000007077984 */ /* 0x000e620000000800 */
[----:B------:R-:W-:-:S03]  /*1e90*/  LOP3.LUT R47, R47, 0x7f, RZ, 0xc0, !PT ;  /* 0x0000007f2f2f7812 */ /* 0x000fc600078ec0ff */
[----:B-1----:R1:W-:Y:S02]  /*1ea0*/  @P3 STG.E desc[UR6][R4.64], R7 ;  /* 0x0000000704003986 */ /* 0x0023e4000c101906 */
[----:B-1----:R-:W1:Y:S02]  /*1eb0*/  LDC.64 R4, c[0x0][0x228] ;  /* 0x00008a00ff047b82 */ /* 0x002e640000000a00 */
[----:B-1----:R-:W-:-:S06]  /*1ec0*/  IMAD.WIDE.U32 R8, R47, 0x2, R4 ;  /* 0x000000022f087825 */ /* 0x002fcc00078e0004 */
[----:B------:R1:W2:Y:S01]  /*1ed0*/  LDG.E.U16 R9, desc[UR6][R8.64] ;  /* 0x0000000608097981 */ /* 0x0002a2000c1e1500 */
[----:B------:R-:W-:Y:S01]  /*1ee0*/  FMUL R96, R65, R100 ;  /* 0x0000006441607220 */ /* 0x000fe20000400000 */
[----:B------:R-:W-:Y:S01]  /*1ef0*/  FMUL R65, R60, R94 ;  /* 0x0000005e3c417220 */ /* 0x000fe20000400000 */
[----:B------:R-:W-:Y:S01]  /*1f00*/  LEA R60, R47, UR4, 0x1 ;  /* 0x000000042f3c7c11 */ /* 0x000fe2000f8e08ff */
[----:B------:R-:W-:Y:S01]  /*1f10*/  BAR.SYNC.DEFER_BLOCKING 0x0 ;  /* 0x0000000000007b1d */ /* 0x000fe20000010000 */
[----:B------:R-:W-:Y:S01]  /*1f20*/  LEA R4, R36, UR4, 0x1 ;  /* 0x0000000424047c11 */ /* 0x000fe2000f8e08ff */
[----:B------:R-:W-:Y:S01]  /*1f30*/  FMUL R98, R67, R100 ;  /* 0x0000006443627220 */ /* 0x000fe20000400000 */
[----:B------:R-:W-:Y:S01]  /*1f40*/  ISETP.NE.AND P5, PT, R97, RZ, PT ;  /* 0x000000ff6100720c */ /* 0x000fe20003fa5270 */
[----:B------:R-:W-:Y:S01]  /*1f50*/  FMUL R51, R95, R106 ;  /* 0x0000006a5f337220 */ /* 0x000fe20000400000 */
[----:B------:R-:W-:Y:S01]  /*1f60*/  FMUL R67, R57, R94 ;  /* 0x0000005e39437220 */ /* 0x000fe20000400000 */
[----:B------:R-:W-:Y:S01]  /*1f70*/  FMUL R95, R50, R106 ;  /* 0x0000006a325f7220 */ /* 0x000fe20000400000 */
[----:B------:R-:W-:Y:S01]  /*1f80*/  FMUL R97, R24, R104 ;  /* 0x0000006818617220 */ /* 0x000fe20000400000 */
[-C--:B------:R-:W-:Y:S01]  /*1f90*/  FMUL R57, R80, R77.reuse ;  /* 0x0000004d50397220 */ /* 0x080fe20000400000 */
[----:B------:R-:W-:Y:S01]  /*1fa0*/  FMUL R94, R64, R94 ;  /* 0x0000005e405e7220 */ /* 0x000fe20000400000 */
[-C--:B------:R-:W-:Y:S01]  /*1fb0*/  FMUL R64, R70, R77.reuse ;  /* 0x0000004d46407220 */ /* 0x080fe20000400000 */
[-C--:B------:R-:W-:Y:S01]  /*1fc0*/  FMUL R75, R75, R77.reuse ;  /* 0x0000004d4b4b7220 */ /* 0x080fe20000400000 */
[-C--:B------:R-:W-:Y:S01]  /*1fd0*/  FMUL R72, R72, R77.reuse ;  /* 0x0000004d48487220 */ /* 0x080fe20000400000 */
[-C--:B------:R-:W-:Y:S01]  /*1fe0*/  FMUL R82, R82, R77.reuse ;  /* 0x0000004d52527220 */ /* 0x080fe20000400000 */
[-C--:B------:R-:W-:Y:S01]  /*1ff0*/  FMUL R74, R74, R77.reuse ;  /* 0x0000004d4a4a7220 */ /* 0x080fe20000400000 */
[-C--:B-1----:R-:W-:Y:S01]  /*2000*/  FMUL R8, R84, R77.reuse ;  /* 0x0000004d54087220 */ /* 0x082fe20000400000 */
[----:B------:R-:W-:Y:S01]  /*2010*/  FMUL R50, R52, R106 ;  /* 0x0000006a34327220 */ /* 0x000fe20000400000 */
[-C--:B------:R-:W-:Y:S01]  /*2020*/  FMUL R52, R92, R104.reuse ;  /* 0x000000685c347220 */ /* 0x080fe20000400000 */
[----:B------:R-:W-:Y:S01]  /*2030*/  FMUL R92, R25, R104 ;  /* 0x00000068195c7220 */ /* 0x000fe20000400000 */
[-C--:B------:R-:W-:Y:S01]  /*2040*/  FMUL R71, R71, R100.reuse ;  /* 0x0000006447477220 */ /* 0x080fe20000400000 */
[----:B------:R-:W-:Y:S01]  /*2050*/  FMUL R73, R73, R100 ;  /* 0x0000006449497220 */ /* 0x000fe20000400000 */
[----:B------:R-:W-:Y:S01]  /*2060*/  IADD3 R24, P4, R0, UR8, RZ ;  /* 0x0000000800187c10 */ /* 0x000fe2000ff9e0ff */
[----:B------:R-:W-:Y:S01]  /*2070*/  FMUL R55, R55, R106 ;  /* 0x0000006a37377220 */ /* 0x000fe20000400000 */
[-C--:B------:R-:W-:Y:S01]  /*2080*/  FMUL R44, R44, R104.reuse ;  /* 0x000000682c2c7220 */ /* 0x080fe20000400000 */
[----:B------:R-:W-:Y:S01]  /*2090*/  FMUL R79, R79, R104 ;  /* 0x000000684f4f7220 */ /* 0x000fe20000400000 */
[----:B------:R-:W-:Y:S01]  /*20a0*/  IADD3.X R25, R15, UR9, RZ, P4, !PT ;  /* 0x000000090f197c10 */ /* 0x000fe2000a7fe4ff */
[----:B------:R-:W-:Y:S01]  /*20b0*/  FMUL R68, R68, R100 ;  /* 0x0000006444447220 */ /* 0x000fe20000400000 */
[----:B------:R-:W-:Y:S01]  /*20c0*/  ISETP.NE.AND P4, PT, R63, RZ, PT ;  /* 0x000000ff3f00720c */ /* 0x000fe20003f85270 */
[----:B------:R-:W-:Y:S01]  /*20d0*/  FMUL R43, R43, R106 ;  /* 0x0000006a2b2b7220 */ /* 0x000fe20000400000 */
[----:B------:R-:W-:Y:S01]  /*20e0*/  FMUL R66, R66, R100 ;  /* 0x0000006442427220 */ /* 0x000fe20000400000 */
[-C--:B------:R-:W-:Y:S01]  /*20f0*/  FMUL R83, R83, R104.reuse ;  /* 0x0000006853537220 */ /* 0x080fe20000400000 */
[----:B------:R-:W-:Y:S01]  /*2100*/  FMUL R38, R38, R104 ;  /* 0x0000006826267220 */ /* 0x000fe20000400000 */
[----:B------:R-:W-:Y:S01]  /*2110*/  FMUL R40, R40, R106 ;  /* 0x0000006a28287220 */ /* 0x000fe20000400000 */
[-C--:B------:R-:W-:Y:S01]  /*2120*/  FMUL R42, R42, R100.reuse ;  /* 0x000000642a2a7220 */ /* 0x080fe20000400000 */
[----:B------:R-:W-:Y:S01]  /*2130*/  FMUL R41, R41, R100 ;  /* 0x0000006429297220 */ /* 0x000fe20000400000 */
[----:B------:R-:W-:Y:S01]  /*2140*/  FMUL R39, R39, R106 ;  /* 0x0000006a27277220 */ /* 0x000fe20000400000 */
[----:B------:R-:W-:Y:S01]  /*2150*/  FMUL R37, R37, R104 ;  /* 0x0000006825257220 */ /* 0x000fe20000400000 */
[----:B------:R-:W-:Y:S01]  /*2160*/  ISETP.NE.AND P3, PT, R101, RZ, PT ;  /* 0x000000ff6500720c */ /* 0x000fe20003f65270 */
[----:B------:R-:W-:Y:S01]  /*2170*/  ULDC.64 UR4, c[0x0][0x220] ;  /* 0x0000880000047ab9 */ /* 0x000fe20000000a00 */
[----:B--2---:R1:W-:Y:S01]  /*2180*/  STS.U16 [R60], R9 ;  /* 0x000000093c007388 */ /* 0x0043e20000000400 */
[----:B------:R-:W-:Y:S06]  /*2190*/  BAR.SYNC.DEFER_BLOCKING 0x0 ;  /* 0x0000000000007b1d */ /* 0x000fec0000010000 */
[----:B------:R-:W2:Y:S01]  /*21a0*/  LDS.128 R4, [R4] ;  /* 0x0000000004047984 */ /* 0x000ea20000000c00 */
[----:B-1----:R-:W-:Y:S01]  /*21b0*/  FMUL R9, R78, R77 ;  /* 0x0000004d4e097220 */ /* 0x002fe20000400000 */
[----:B--2---:R-:W-:-:S05]  /*21c0*/  SHF.L.U32 R60, R7, 0x10, RZ ;  /* 0x00000010073c7819 */ /* 0x004fca00000006ff */
[----:B------:R-:W-:Y:S01]  /*21d0*/  FMUL R84, R60, R53 ;  /* 0x000000353c547220 */ /* 0x000fe20000400000 */
[-C--:B------:R-:W-:Y:S01]  /*21e0*/  FMUL R77, R54, R60.reuse ;  /* 0x0000003c364d7220 */ /* 0x080fe20000400000 */
[-C--:B------:R-:W-:Y:S01]  /*21f0*/  FMUL R70, R95, R60.reuse ;  /* 0x0000003c5f467220 */ /* 0x080fe20000400000 */
[-C--:B------:R-:W-:Y:S01]  /*2200*/  FMUL R36, R97, R60.reuse ;  /* 0x0000003c61247220 */ /* 0x080fe20000400000 */
[-C--:B------:R-:W-:Y:S01]  /*2210*/  FMUL R47, R98, R60.reuse ;  /* 0x0000003c622f7220 */ /* 0x080fe20000400000 */
[-C--:B------:R-:W-:Y:S01]  /*2220*/  FMUL R53, R61, R60.reuse ;  /* 0x0000003c3d357220 */ /* 0x080fe20000400000 */
[-C--:B------:R-:W-:Y:S01]  /*2230*/  FMUL R54, R93, R60.reuse ;  /* 0x0000003c5d367220 */ /* 0x080fe20000400000 */
[----:B------:R-:W-:Y:S01]  /*2240*/  FMUL R57, R57, R60 ;  /* 0x0000003c39397220 */ /* 0x000fe20000400000 */
[----:B------:R-:W-:-:S05]  /*2250*/  SHF.L.U32 R60, R6, 0x10, RZ ;  /* 0x00000010063c7819 */ /* 0x000fca00000006ff */
[----:B------:R-:W-:Y:S01]  /*2260*/  FMUL R80, R49, R60 ;  /* 0x0000003c31507220 */ /* 0x000fe20000400000 */
[----:B------:R-:W-:Y:S01]  /*2270*/  FMUL R90, R60, R48 ;  /* 0x000000303c5a7220 */ /* 0x000fe20000400000 */
[-C--:B------:R-:W-:Y:S01]  /*2280*/  FMUL R49, R59, R60.reuse ;  /* 0x0000003c3b317220 */ /* 0x080fe20000400000 */
[-C--:B------:R-:W-:Y:S01]  /*2290*/  FMUL R81, R81, R60.reuse ;  /* 0x0000003c51517220 */ /* 0x080fe20000400000 */
[-C--:B------:R-:W-:Y:S01]  /*22a0*/  FMUL R92, R92, R60.reuse ;  /* 0x0000003c5c5c7220 */ /* 0x080fe20000400000 */
[-C--:B------:R-:W-:Y:S01]  /*22b0*/  FMUL R48, R96, R60.reuse ;  /* 0x0000003c60307220 */ /* 0x080fe20000400000 */
[-C--:B------:R-:W-:Y:S01]  /*22c0*/  FMUL R59, R85, R60.reuse ;  /* 0x0000003c553b7220 */ /* 0x080fe20000400000 */
[----:B------:R-:W-:Y:S01]  /*22d0*/  FMUL R60, R74, R60 ;  /* 0x0000003c4a3c7220 */ /* 0x000fe20000400000 */
[----:B------:R-:W-:-:S05]  /*22e0*/  SHF.L.U32 R74, R5, 0x10, RZ ;  /* 0x00000010054a7819 */ /* 0x000fca00000006ff */
[-C--:B------:R-:W-:Y:S01]  /*22f0*/  FMUL R61, R72, R74.reuse ;  /* 0x0000004a483d7220 */ /* 0x080fe20000400000 */
[----:B------:R-:W-:Y:S01]  /*2300*/  SHF.L.U32 R72, R4, 0x10, RZ ;  /* 0x0000001004487819 */ /* 0x000fe200000006ff */
[----:B------:R-:W-:Y:S01]  /*2310*/  FMUL R93, R74, R45 ;  /* 0x0000002d4a5d7220 */ /* 0x000fe20000400000 */
[----:B------:R-:W-:Y:S01]  /*2320*/  PRMT R7, R7, 0x7632, R7 ;  /* 0x0000763207077816 */ /* 0x000fe20000000007 */
[-C--:B------:R-:W-:Y:S01]  /*2330*/  FMUL R45, R86, R74.reuse ;  /* 0x0000004a562d7220 */ /* 0x080fe20000400000 */
[----:B------:R-:W-:Y:S01]  /*2340*/  PRMT R4, R6, 0x7632, R4 ;  /* 0x0000763206047816 */ /* 0x000fe20000000004 */
[----:B------:R-:W-:Y:S01]  /*2350*/  FMUL R85, R46, R74 ;  /* 0x0000004a2e557220 */ /* 0x000fe20000400000 */
[----:B------:R-:W-:Y:S01]  /*2360*/  FMUL R6, R72, R35 ;  /* 0x0000002348067220 */ /* 0x000fe20000400000 */
[----:B------:R-:W-:Y:S01]  /*2370*/  FMUL R86, R34, R72 ;  /* 0x0000004822567220 */ /* 0x000fe20000400000 */
[----:B------:R-:W-:Y:S01]  /*2380*/  FMUL R46, R71, R74 ;  /* 0x0000004a472e7220 */ /* 0x000fe20000400000 */
[-C--:B------:R-:W-:Y:S01]  /*2390*/  FMUL R35, R51, R72.reuse ;  /* 0x0000004833237220 */ /* 0x080fe20000400000 */
[-C--:B------:R-:W-:Y:S01]  /*23a0*/  FMUL R34, R52, R72.reuse ;  /* 0x0000004834227220 */ /* 0x080fe20000400000 */
[----:B------:R-:W-:Y:S01]  /*23b0*/  SHF.L.U32 R71, R7, 0x10, RZ ;  /* 0x0000001007477819 */ /* 0x000fe200000006ff */
[-C--:B------:R-:W-:Y:S01]  /*23c0*/  FMUL R73, R73, R72.reuse ;  /* 0x0000004849497220 */ /* 0x080fe20000400000 */
[-C--:B------:R-:W-:Y:S01]  /*23d0*/  FMUL R52, R69, R72.reuse ;  /* 0x0000004845347220 */ /* 0x080fe20000400000 */
[-C--:B------:R-:W-:Y:S01]  /*23e0*/  FMUL R51, R89, R72.reuse ;  /* 0x0000004859337220 */ /* 0x080fe20000400000 */
[----:B------:R-:W-:Y:S01]  /*23f0*/  FMUL R64, R64, R72 ;  /* 0x0000004840407220 */ /* 0x000fe20000400000 */
[----:B------:R-:W-:Y:S01]  /*2400*/  SHF.L.U32 R72, R4, 0x10, RZ ;  /* 0x0000001004487819 */ /* 0x000fe200000006ff */
[-C--:B------:R-:W-:Y:S01]  /*2410*/  FMUL R78, R55, R74.reuse ;  /* 0x0000004a374e7220 */ /* 0x080fe20000400000 */
[----:B------:R-:W-:Y:S01]  /*2420*/  FMUL R55, R67, R74 ;  /* 0x0000004a43377220 */ /* 0x000fe20000400000 */
[----:B------:R-:W-:-:S02]  /*2430*/  FMUL R67, R91, R71 ;  /* 0x000000475b437220 */ /* 0x000fc40000400000 */
[----:B------:R-:W-:Y:S01]  /*2440*/  FMUL R91, R72, R33 ;  /* 0x00000021485b7220 */ /* 0x000fe20000400000 */
[-C--:B------:R-:W-:Y:S01]  /*2450*/  FMUL R33, R44, R72.reuse ;  /* 0x000000482c217220 */ /* 0x080fe20000400000 */
[-C--:B------:R-:W-:Y:S01]  /*2460*/  FMUL R89, R10, R71.reuse ;  /* 0x000000470a597220 */ /* 0x080fe20000400000 */
[----:B------:R-:W-:Y:S01]  /*2470*/  FMUL R69, R9, R71 ;  /* 0x0000004709457220 */ /* 0x000fe20000400000 */
[-C--:B------:R-:W-:Y:S01]  /*2480*/  FMUL R95, R11, R72.reuse ;  /* 0x000000480b5f7220 */ /* 0x080fe20000400000 */
[----:B------:R-:W-:Y:S01]  /*2490*/  FMUL R44, R8, R72 ;  /* 0x00000048082c7220 */ /* 0x000fe20000400000 */
[----:B------:R-:W-:Y:S02]  /*24a0*/  CS2R R8, SRZ ;  /* 0x0000000000087805 */ /* 0x000fe4000001ff00 */
[----:B------:R-:W-:-:S06]  /*24b0*/  CS2R R10, SRZ ;  /* 0x00000000000a7805 */ /* 0x000fcc000001ff00 */
[----:B------:R1:W2:Y:S01]  /*24c0*/  @P4 LDG.E.128 R8, desc[UR6][R24.64] ;  /* 0x0000000618084981 */ /* 0x0002a2000c1e1d00 */
[----:B------:R-:W-:Y:S01]  /*24d0*/  FMUL R7, R71, R32 ;  /* 0x0000002047077220 */ /* 0x000fe20000400000 */
[-C--:B------:R-:W-:Y:S01]  /*24e0*/  FMUL R32, R50, R71.reuse ;  /* 0x0000004732207220 */ /* 0x080fe20000400000 */
[-C--:B------:R-:W-:Y:S01]  /*24f0*/  FMUL R79, R79, R71.reuse ;  /* 0x000000474f4f7220 */ /* 0x080fe20000400000 */
[-C--:B------:R-:W-:Y:S01]  /*2500*/  FMUL R68, R68, R71.reuse ;  /* 0x0000004744447220 */ /* 0x080fe20000400000 */
[----:B------:R-:W-:Y:S01]  /*2510*/  FMUL R50, R94, R71 ;  /* 0x000000475e327220 */ /* 0x000fe20000400000 */
[-C--:B------:R-:W-:Y:S01]  /*2520*/  FMUL R71, R87, R72.reuse ;  /* 0x0000004857477220 */ /* 0x080fe20000400000 */
[-C--:B------:R-:W-:Y:S01]  /*2530*/  FMUL R43, R43, R72.reuse ;  /* 0x000000482b2b7220 */ /* 0x080fe20000400000 */
[-C--:B------:R-:W-:Y:S01]  /*2540*/  FMUL R66, R66, R72.reuse ;  /* 0x0000004842427220 */ /* 0x080fe20000400000 */
[----:B------:R-:W-:Y:S01]  /*2550*/  FMUL R65, R65, R72 ;  /* 0x0000004841417220 */ /* 0x000fe20000400000 */
[----:B------:R-:W-:Y:S01]  /*2560*/  FMUL R83, R83, R74 ;  /* 0x0000004a53537220 */ /* 0x000fe20000400000 */
[----:B------:R-:W-:-:S04]  /*2570*/  PRMT R5, R5, 0x7632, R5 ;  /* 0x0000763205057816 */ /* 0x000fc80000000005 */
[----:B------:R-:W-:Y:S02]  /*2580*/  SHF.L.U32 R5, R5, 0x10, RZ ;  /* 0x0000001005057819 */ /* 0x000fe400000006ff */
[----:B------:R-:W-:-:S03]  /*2590*/  PRMT R4, R4, 0x7632, R4 ;  /* 0x0000763204047816 */ /* 0x000fc60000000004 */
[-C--:B-1----:R-:W-:Y:S01]  /*25a0*/  FMUL R24, R38, R5.reuse ;  /* 0x0000000526187220 */ /* 0x082fe20000400000 */
[----:B------:R-:W-:Y:S01]  /*25b0*/  SHF.L.U32 R94, R4, 0x10, RZ ;  /* 0x00000010045e7819 */ /* 0x000fe200000006ff */
[----:B------:R-:W-:Y:S01]  /*25c0*/  FMUL R4, R5, R30 ;  /* 0x0000001e05047220 */ /* 0x000fe20000400000 */
[-C--:B------:R-:W-:Y:S01]  /*25d0*/  FMUL R30, R28, R5.reuse ;  /* 0x000000051c1e7220 */ /* 0x080fe20000400000 */
[-C--:B------:R-:W-:Y:S01]  /*25e0*/  FMUL R28, R40, R5.reuse ;  /* 0x00000005281c7220 */ /* 0x080fe20000400000 */
[-C--:B------:R-:W-:Y:S01]  /*25f0*/  FMUL R58, R58, R5.reuse ;  /* 0x000000053a3a7220 */ /* 0x080fe20000400000 */
        /* <DEDUP_REMOVED lines=8> */
[----:B--2---:R-:W-:-:S05]  /*2680*/  SHF.L.U32 R87, R8, 0x10, RZ ;  /* 0x0000001008577819 */ /* 0x004fca00000006ff */
[----:B------:R-:W-:-:S04]  /*2690*/  FADD R72, RZ, -R87 ;  /* 0x80000057ff487221 */ /* 0x000fc80000000000 */
[----:B------:R-:W-:-:S05]  /*26a0*/  FMUL R74, R72, 1.4426950216293334961 ;  /* 0x3fb8aa3b484a7820 */ /* 0x000fca0000400000 */
[----:B------:R-:W-:Y:S02]  /*26b0*/  FSETP.GEU.AND P4, PT, R74, -126, PT ;  /* 0xc2fc00004a00780b */ /* 0x000fe40003f8e000 */
[----:B------:R-:W-:-:S11]  /*26c0*/  SHF.L.U32 R38, R9, 0x10, RZ ;  /* 0x0000001009267819 */ /* 0x000fd600000006ff */
[----:B------:R-:W-:-:S04]  /*26d0*/  @!P4 FMUL R74, R74, 0.5 ;  /* 0x3f0000004a4ac820 */ /* 0x000fc80000400000 */
[----:B------:R1:W2:Y:S01]  /*26e0*/  MUFU.EX2 R96, R74 ;  /* 0x0000004a00607308 */ /* 0x0002a20000000800 */
[-C--:B------:R-:W-:Y:S01]  /*26f0*/  FMUL R72, R42, R5.reuse ;  /* 0x000000052a487220 */ /* 0x080fe20000400000 */
[----:B-1----:R-:W-:Y:S01]  /*2700*/  FMUL R74, R82, R5 ;  /* 0x00000005524a7220 */ /* 0x002fe20000400000 */
[----:B------:R-:W-:Y:S01]  /*2710*/  FADD R5, RZ, -R38 ;  /* 0x80000026ff057221 */ /* 0x000fe20000000000 */
[----:B------:R-:W-:-:S03]  /*2720*/  FMUL R82, R41, R94 ;  /* 0x0000005e29527220 */ /* 0x000fc60000400000 */
[----:B------:R-:W-:Y:S01]  /*2730*/  FMUL R41, R5, 1.4426950216293334961 ;  /* 0x3fb8aa3b05297820 */ /* 0x000fe20000400000 */
[----:B--2---:R-:W-:-:S04]  /*2740*/  @!P4 FMUL R96, R96, R96 ;  /* 0x000000606060c220 */ /* 0x004fc80000400000 */
[----:B------:R-:W-:Y:S02]  /*2750*/  FSETP.GEU.AND P4, PT, R41, -126, PT ;  /* 0xc2fc00002900780b */ /* 0x000fe40003f8e000 */
[----:B------:R-:W-:-:S11]  /*2760*/  SHF.L.U32 R39, R10, 0x10, RZ ;  /* 0x000000100a277819 */ /* 0x000fd600000006ff */
[----:B------:R-:W-:-:S04]  /*2770*/  @!P4 FMUL R41, R41, 0.5 ;  /* 0x3f0000002929c820 */ /* 0x000fc80000400000 */
[----:B------:R-:W1:Y:S01]  /*2780*/  MUFU.EX2 R5, R41 ;  /* 0x0000002900057308 */ /* 0x000e620000000800 */
[----:B------:R-:W-:Y:S01]  /*2790*/  FMUL R37, R93, R38 ;  /* 0x000000265d257220 */ /* 0x000fe20000400000 */
[----:B------:R-:W-:-:S04]  /*27a0*/  FADD R38, RZ, -R39 ;  /* 0x80000027ff267221 */ /* 0x000fc80000000000 */
[----:B------:R-:W-:Y:S01]  /*27b0*/  FMUL R42, R38, 1.4426950216293334961 ;  /* 0x3fb8aa3b262a7820 */ /* 0x000fe20000400000 */
[----:B-1----:R-:W-:-:S04]  /*27c0*/  @!P4 FMUL R5, R5, R5 ;  /* 0x000000050505c220 */ /* 0x002fc80000400000 */
[----:B------:R-:W-:-:S13]  /*27d0*/  FSETP.GEU.AND P4, PT, R42, -126, PT ;  /* 0xc2fc00002a00780b */ /* 0x000fda0003f8e000 */
[----:B------:R-:W-:-:S04]  /*27e0*/  @!P4 FMUL R42, R42, 0.5 ;  /* 0x3f0000002a2ac820 */ /* 0x000fc80000400000 */
[----:B------:R-:W1:Y:S01]  /*27f0*/  MUFU.EX2 R40, R42 ;  /* 0x0000002a00287308 */ /* 0x000e620000000800 */
[----:B------:R-:W-:Y:S01]  /*2800*/  FADD R96, R96, 1 ;  /* 0x3f80000060607421 */ /* 0x000fe20000000000 */
[----:B-1----:R-:W-:-:S04]  /*2810*/  @!P4 FMUL R40, R40, R40 ;  /* 0x000000282828c220 */ /* 0x002fc80000400000 */
[----:B------:R-:W-:-:S13]  /*2820*/  FSETP.GT.AND P4, PT, R96, 8.50705917302346158658e+37, PT ;  /* 0x7e8000006000780b */ /* 0x000fda0003f84000 */
[----:B------:R-:W-:-:S06]  /*2830*/  @P4 FMUL R96, R96, 0.25 ;  /* 0x3e80000060604820 */ /* 0x000fcc0000400000 */
[----:B------:R-:W1:Y:S01]  /*2840*/  MUFU.RCP R96, R96 ;  /* 0x0000006000607308 */ /* 0x000e620000001000 */
[----:B------:R-:W-:Y:S01]  /*2850*/  FSEL R41, R23, 1, P4 ;  /* 0x3f80000017297808 */ /* 0x000fe20002000000 */
[----:B------:R-:W-:-:S04]  /*2860*/  FMUL R38, R90, R39 ;  /* 0x000000275a267220 */ /* 0x000fc80000400000 */
[----:B-1----:R-:W-:Y:S01]  /*2870*/  FMUL R97, R96, R41 ;  /* 0x0000002960617220 */ /* 0x002fe20000400000 */
[----:B------:R-:W-:-:S05]  /*2880*/  SHF.L.U32 R41, R11, 0x10, RZ ;  /* 0x000000100b297819 */ /* 0x000fca00000006ff */
[----:B------:R-:W-:Y:S01]  /*2890*/  FMUL R39, R84, R41 ;  /* 0x0000002954277220 */ /* 0x000fe20000400000 */
[----:B------:R-:W-:-:S04]  /*28a0*/  FADD R41, RZ, -R41 ;  /* 0x80000029ff297221 */ /* 0x000fc80000000000 */
[----:B------:R-:W-:-:S05]  /*28b0*/  FMUL R41, R41, 1.4426950216293334961 ;  /* 0x3fb8aa3b29297820 */ /* 0x000fca0000400000 */
[----:B------:R-:W-:Y:S02]  /*28c0*/  FSETP.GEU.AND P4, PT, R41, -126, PT ;  /* 0xc2fc00002900780b */ /* 0x000fe40003f8e000 */
[----:B------:R-:W-:-:S04]  /*28d0*/  PRMT R8, R8, 0x7632, R8 ;  /* 0x0000763208087816 */ /* 0x000fc80000000008 */
[----:B------:R-:W-:-:S07]  /*28e0*/  SHF.L.U32 R8, R8, 0x10, RZ ;  /* 0x0000001008087819 */ /* 0x000fce00000006ff */
[----:B------:R-:W-:-:S04]  /*28f0*/  @!P4 FMUL R41, R41, 0.5 ;  /* 0x3f0000002929c820 */ /* 0x000fc80000400000 */
[----:B------:R-:W1:Y:S01]  /*2900*/  MUFU.EX2 R93, R41 ;  /* 0x00000029005d7308 */ /* 0x000e620000000800 */
[----:B------:R-:W-:Y:S01]  /*2910*/  FMUL R94, R99, R8 ;  /* 0x00000008635e7220 */ /* 0x000fe20000400000 */
[----:B------:R-:W-:-:S04]  /*2920*/  FADD R8, RZ, -R8 ;  /* 0x80000008ff087221 */ /* 0x000fc80000000000 */
[----:B------:R-:W-:Y:S01]  /*2930*/  FMUL R8, R8, 1.4426950216293334961 ;  /* 0x3fb8aa3b08087820 */ /* 0x000fe20000400000 */
[----:B-1----:R-:W-:-:S04]  /*2940*/  @!P4 FMUL R93, R93, R93 ;  /* 0x0000005d5d5dc220 */ /* 0x002fc80000400000 */
        /* <DEDUP_REMOVED lines=15> */
[----:B------:R-:W-:Y:S01]  /*2a40*/  FADD R10, RZ, -R10 ;  /* 0x8000000aff0a7221 */ /* 0x000fe20000000000 */
[----:B------:R-:W-:-:S03]  /*2a50*/  FMUL R6, R6, R87 ;  /* 0x0000005706067220 */ /* 0x000fc60000400000 */
        /* <DEDUP_REMOVED lines=20> */
[----:B------:R-:W-:Y:S01]  /*2ba0*/  FMUL R91, R6, R97 ;  /* 0x00000061065b7220 */ /* 0x000fe20000400000 */
[----:B------:R-:W-:-:S03]  /*2bb0*/  FADD R40, R40, 1 ;  /* 0x3f80000028287421 */ /* 0x000fc60000000000 */
[----:B-1----:R-:W-:Y:S01]  /*2bc0*/  FMUL R6, R5, R8 ;  /* 0x0000000805067220 */ /* 0x002fe20000400000 */
[----:B------:R-:W-:-:S04]  /*2bd0*/  IADD3 R8, P4, R21, UR8, RZ ;  /* 0x0000000815087c10 */ /* 0x000fc8000ff9e0ff */
[----:B------:R-:W-:Y:S02]  /*2be0*/  IADD3.X R9, R2, UR9, RZ, P4, !PT ;  /* 0x0000000902097c10 */ /* 0x000fe4000a7fe4ff */
[----:B------:R-:W-:Y:S01]  /*2bf0*/  FSETP.GT.AND P4, PT, R40, 8.50705917302346158658e+37, PT ;  /* 0x7e8000002800780b */ /* 0x000fe20003f84000 */
[----:B------:R-:W-:-:S03]  /*2c00*/  FADD R93, R93, 1 ;  /* 0x3f8000005d5d7421 */ /* 0x000fc60000000000 */
[----:B------:R-:W-:-:S09]  /*2c10*/  FSEL R7, R23, 1, P4 ;  /* 0x3f80000017077808 */ /* 0x000fd20002000000 */
[----:B------:R-:W-:Y:S01]  /*2c20*/  @P4 FMUL R40, R40, 0.25 ;  /* 0x3e80000028284820 */ /* 0x000fe20000400000 */
[----:B------:R-:W-:Y:S01]  /*2c30*/  FSETP.GT.AND P4, PT, R93, 8.50705917302346158658e+37, PT ;  /* 0x7e8000005d00780b */ /* 0x000fe20003f84000 */
[----:B------:R-:W-:-:S03]  /*2c40*/  FADD R5, R42, 1 ;  /* 0x3f8000002a057421 */ /* 0x000fc60000000000 */
[----:B------:R-:W-:-:S09]  /*2c50*/  FSEL R96, R23, 1, P4 ;  /* 0x3f80000017607808 */ /* 0x000fd20002000000 */
[----:B------:R-:W-:Y:S01]  /*2c60*/  @P4 FMUL R93, R93, 0.25 ;  /* 0x3e8000005d5d4820 */ /* 0x000fe20000400000 */
[----:B------:R-:W-:Y:S01]  /*2c70*/  FSETP.GT.AND P4, PT, R5, 8.50705917302346158658e+37, PT ;  /* 0x7e8000000500780b */ /* 0x000fe20003f84000 */
[----:B------:R-:W-:Y:S01]  /*2c80*/  FADD R84, R84, 1 ;  /* 0x3f80000054547421 */ /* 0x000fe20000000000 */
[----:B------:R-:W-:Y:S02]  /*2c90*/  FMUL R37, R37, R6 ;  /* 0x0000000625257220 */ /* 0x000fe40000400000 */
[----:B------:R-:W-:Y:S01]  /*2ca0*/  FSEL R6, R23, 1, P4 ;  /* 0x3f80000017067808 */ /* 0x000fe20002000000 */
[----:B------:R-:W1:Y:S08]  /*2cb0*/  MUFU.RCP R40, R40 ;  /* 0x0000002800287308 */ /* 0x000e700000001000 */
[----:B------:R-:W-:Y:S01]  /*2cc0*/  @P4 FMUL R5, R5, 0.25 ;  /* 0x3e80000005054820 */ /* 0x000fe20000400000 */
[----:B------:R-:W-:Y:S01]  /*2cd0*/  FSETP.GT.AND P4, PT, R84, 8.50705917302346158658e+37, PT ;  /* 0x7e8000005400780b */ /* 0x000fe20003f84000 */
[----:B------:R-:W-:-:S03]  /*2ce0*/  FADD R90, R90, 1 ;  /* 0x3f8000005a5a7421 */ /* 0x000fc60000000000 */
[----:B------:R-:W-:-:S09]  /*2cf0*/  FSEL R87, R23, 1, P4 ;  /* 0x3f80000017577808 */ /* 0x000fd20002000000 */
[----:B------:R-:W-:Y:S01]  /*2d00*/  @P4 FMUL R84, R84, 0.25 ;  /* 0x3e80000054544820 */ /* 0x000fe20000400000 */
[----:B------:R-:W-:Y:S01]  /*2d10*/  FSETP.GT.AND P4, PT, R90, 8.50705917302346158658e+37, PT ;  /* 0x7e8000005a00780b */ /* 0x000fe20003f84000 */
[----:B-1----:R-:W-:Y:S01]  /*2d20*/  FMUL R7, R40, R7 ;  /* 0x0000000728077220 */ /* 0x002fe20000400000 */
[----:B------:R-:W-:Y:S01]  /*2d30*/  FADD R40, R11, 1 ;  /* 0x3f8000000b287421 */ /* 0x000fe20000000000 */
[----:B------:R-:W1:Y:S01]  /*2d40*/  MUFU.RCP R5, R5 ;  /* 0x0000000500057308 */ /* 0x000e620000001000 */
[----:B------:R-:W-:-:S07]  /*2d50*/  FSEL R97, R23, 1, P4 ;  /* 0x3f80000017617808 */ /* 0x000fce0002000000 */
[----:B------:R-:W2:Y:S02]  /*2d60*/  MUFU.RCP R84, R84 ;  /* 0x0000005400547308 */ /* 0x000ea40000001000 */
[----:B------:R-:W-:Y:S01]  /*2d70*/  @P4 FMUL R90, R90, 0.25 ;  /* 0x3e8000005a5a4820 */ /* 0x000fe20000400000 */
[----:B------:R-:W-:Y:S01]  /*2d80*/  FSETP.GT.AND P4, PT, R40, 8.50705917302346158658e+37, PT ;  /* 0x7e8000002800780b */ /* 0x000fe20003f84000 */
[----:B------:R-:W-:-:S03]  /*2d90*/  FMUL R38, R38, R7 ;  /* 0x0000000726267220 */ /* 0x000fc60000400000 */
[----:B------:R-:W-:Y:S01]  /*2da0*/  FSEL R11, R23, 1, P4 ;  /* 0x3f800000170b7808 */ /* 0x000fe20002000000 */
[----:B-1----:R-:W-:-:S08]  /*2db0*/  FMUL R7, R5, R6 ;  /* 0x0000000605077220 */ /* 0x002fd00000400000 */
[----:B------:R-:W-:Y:S01]  /*2dc0*/  @P4 FMUL R40, R40, 0.25 ;  /* 0x3e80000028284820 */ /* 0x000fe20000400000 */
[----:B------:R-:W-:Y:S01]  /*2dd0*/  ISETP.NE.AND P4, PT, R62, RZ, PT ;  /* 0x000000ff3e00720c */ /* 0x000fe20003f85270 */
[----:B--2---:R-:W-:Y:S01]  /*2de0*/  FMUL R87, R84, R87 ;  /* 0x0000005754577220 */ /* 0x004fe20000400000 */
[----:B------:R-:W-:Y:S01]  /*2df0*/  FMUL R94, R94, R7 ;  /* 0x000000075e5e7220 */ /* 0x000fe20000400000 */
[----:B------:R-:W-:Y:S02]  /*2e00*/  CS2R R6, SRZ ;  /* 0x0000000000067805 */ /* 0x000fe4000001ff00 */
[----:B------:R-:W-:Y:S01]  /*2e10*/  FMUL R42, R4, R87 ;  /* 0x00000057042a7220 */ /* 0x000fe20000400000 */
[----:B------:R-:W-:-:S07]  /*2e20*/  CS2R R4, SRZ ;  /* 0x0000000000047805 */ /* 0x000fce000001ff00 */
[----:B------:R-:W2:Y:S01]  /*2e30*/  @P4 LDG.E.128 R4, desc[UR6][R8.64] ;  /* 0x0000000608044981 */ /* 0x000ea2000c1e1d00 */
[----:B------:R-:W1:Y:S08]  /*2e40*/  MUFU.RCP R93, R93 ;  /* 0x0000005d005d7308 */ /* 0x000e700000001000 */
[----:B------:R-:W3:Y:S01]  /*2e50*/  MUFU.RCP R40, R40 ;  /* 0x0000002800287308 */ /* 0x000ee20000001000 */
[----:B-1----:R-:W-:Y:S01]  /*2e60*/  FMUL R96, R93, R96 ;  /* 0x000000605d607220 */ /* 0x002fe20000400000 */
[----:B---3--:R-:W-:-:S06]  /*2e70*/  FMUL R93, R40, R11 ;  /* 0x0000000b285d7220 */ /* 0x008fcc0000400000 */
[----:B------:R-:W1:Y:S01]  /*2e80*/  MUFU.RCP R90, R90 ;  /* 0x0000005a005a7308 */ /* 0x000e620000001000 */
[----:B------:R-:W-:Y:S01]  /*2e90*/  FMUL R39, R39, R96 ;  /* 0x0000006027277220 */ /* 0x000fe20000400000 */
[----:B-1----:R-:W-:Y:S01]  /*2ea0*/  FMUL R96, R90, R97 ;  /* 0x000000615a607220 */ /* 0x002fe20000400000 */
[----:B--2---:R-:W-:-:S05]  /*2eb0*/  SHF.L.U32 R11, R4, 0x10, RZ ;  /* 0x00000010040b7819 */ /* 0x004fca00000006ff */
[----:B------:R-:W-:-:S04]  /*2ec0*/  FADD R40, RZ, -R11 ;  /* 0x8000000bff287221 */ /* 0x000fc80000000000 */
[----:B------:R-:W-:-:S05]  /*2ed0*/  FMUL R84, R40, 1.4426950216293334961 ;  /* 0x3fb8aa3b28547820 */ /* 0x000fca0000400000 */
[----:B------:R-:W-:Y:S01]  /*2ee0*/  FSETP.GEU.AND P4, PT, R84, -126, PT ;  /* 0xc2fc00005400780b */ /* 0x000fe20003f8e000 */
[----:B------:R-:W-:Y:S01]  /*2ef0*/  FMUL R40, R10, R93 ;  /* 0x0000005d0a287220 */ /* 0x000fe20000400000 */
[----:B------:R-:W-:-:S11]  /*2f00*/  SHF.L.U32 R10, R5, 0x10, RZ ;  /* 0x00000010050a7819 */ /* 0x000fd600000006ff */
[----:B------:R-:W-:-:S04]  /*2f10*/  @!P4 FMUL R84, R84, 0.5 ;  /* 0x3f0000005454c820 */ /* 0x000fc80000400000 */
[----:B------:R-:W1:Y:S01]  /*2f20*/  MUFU.EX2 R87, R84 ;  /* 0x0000005400577308 */ /* 0x000e620000000800 */
[----:B------:R-:W-:-:S04]  /*2f30*/  FADD R8, RZ, -R10 ;  /* 0x8000000aff087221 */ /* 0x000fc80000000000 */
[----:B------:R-:W-:Y:S01]  /*2f40*/  FMUL R90, R8, 1.4426950216293334961 ;  /* 0x3fb8aa3b085a7820 */ /* 0x000fe20000400000 */
[----:B-1----:R-:W-:-:S04]  /*2f50*/  @!P4 FMUL R87, R87, R87 ;  /* 0x000000575757c220 */ /* 0x002fc80000400000 */
[----:B------:R-:W-:Y:S02]  /*2f60*/  FSETP.GEU.AND P4, PT, R90, -126, PT ;  /* 0xc2fc00005a00780b */ /* 0x000fe40003f8e000 */
[----:B------:R-:W-:-:S11]  /*2f70*/  SHF.L.U32 R9, R6, 0x10, RZ ;  /* 0x0000001006097819 */ /* 0x000fd600000006ff */
[----:B------:R-:W-:-:S04]  /*2f80*/  @!P4 FMUL R90, R90, 0.5 ;  /* 0x3f0000005a5ac820 */ /* 0x000fc80000400000 */
[----:B------:R-:W1:Y:S01]  /*2f90*/  MUFU.EX2 R8, R90 ;  /* 0x0000005a00087308 */ /* 0x000e620000000800 */
[----:B------:R-:W-:Y:S01]  /*2fa0*/  FMUL R85, R85, R10 ;  /* 0x0000000a55557220 */ /* 0x000fe20000400000 */
[----:B------:R-:W-:Y:S01]  /*2fb0*/  FADD R10, RZ, -R9 ;  /* 0x80000009ff0a7221 */ /* 0x000fe20000000000 */
[----:B------:R-:W-:-:S03]  /*2fc0*/  FMUL R86, R86, R11 ;  /* 0x0000000b56567220 */ /* 0x000fc60000400000 */
[----:B------:R-:W-:Y:S01]  /*2fd0*/  FMUL R11, R10, 1.4426950216293334961 ;  /* 0x3fb8aa3b0a0b7820 */ /* 0x000fe20000400000 */
[----:B-1----:R-:W-:-:S04]  /*2fe0*/  @!P4 FMUL R8, R8, R8 ;  /* 0x000000080808c220 */ /* 0x002fc80000400000 */
[----:B------:R-:W-:-:S13]  /*2ff0*/  FSETP.GEU.AND P4, PT, R11, -126, PT ;  /* 0xc2fc00000b00780b */ /* 0x000fda0003f8e000 */
[----:B------:R-:W-:-:S04]  /*3000*/  @!P4 FMUL R11, R11, 0.5 ;  /* 0x3f0000000b0bc820 */ /* 0x000fc80000400000 */
[----:B------:R-:W1:Y:S01]  /*3010*/  MUFU.EX2 R10, R11 ;  /* 0x0000000b000a7308 */ /* 0x000e620000000800 */
[----:B------:R-:W-:Y:S01]  /*3020*/  FADD R90, R87, 1 ;  /* 0x3f800000575a7421 */ /* 0x000fe20000000000 */
[----:B------:R-:W-:Y:S01]  /*3030*/  SHF.L.U32 R84, R7, 0x10, RZ ;  /* 0x0000001007547819 */ /* 0x000fe200000006ff */
[----:B-1----:R-:W-:-:S03]  /*3040*/  @!P4 FMUL R10, R10, R10 ;  /* 0x0000000a0a0ac220 */ /* 0x002fc60000400000 */
[----:B------:R-:W-:Y:S01]  /*3050*/  FSETP.GT.AND P4, PT, R90, 8.50705917302346158658e+37, PT ;  /* 0x7e8000005a00780b */ /* 0x000fe20003f84000 */
[----:B------:R-:W-:Y:S01]  /*3060*/  FMUL R77, R77, R84 ;  /* 0x000000544d4d7220 */ /* 0x000fe20000400000 */
[----:B------:R-:W-:-:S04]  /*3070*/  FADD R84, RZ, -R84 ;  /* 0x80000054ff547221 */ /* 0x000fc80000000000 */
[----:B------:R-:W-:Y:S01]  /*3080*/  FMUL R84, R84, 1.4426950216293334961 ;  /* 0x3fb8aa3b54547820 */ /* 0x000fe20000400000 */
[----:B------:R-:W-:-:S06]  /*3090*/  FSEL R87, R23, 1, P4 ;  /* 0x3f80000017577808 */ /* 0x000fcc0002000000 */
[----:B------:R-:W-:Y:S01]  /*30a0*/  @P4 FMUL R90, R90, 0.25 ;  /* 0x3e8000005a5a4820 */ /* 0x000fe20000400000 */
[----:B------:R-:W-:-:S05]  /*30b0*/  FSETP.GEU.AND P4, PT, R84, -126, PT ;  /* 0xc2fc00005400780b */ /* 0x000fca0003f8e000 */
[----:B------:R-:W1:Y:S01]  /*30c0*/  MUFU.RCP R90, R90 ;  /* 0x0000005a005a7308 */ /* 0x000e620000001000 */
[----:B------:R-:W-:Y:S01]  /*30d0*/  FMUL R80, R80, R9 ;  /* 0x0000000950507220 */ /* 0x000fe20000400000 */
[----:B------:R-:W-:-:S06]  /*30e0*/  PRMT R4, R4, 0x7632, R4 ;  /* 0x0000763204047816 */ /* 0x000fcc0000000004 */
[----:B------:R-:W-:Y:S01]  /*30f0*/  @!P4 FMUL R84, R84, 0.5 ;  /* 0x3f0000005454c820 */ /* 0x000fe20000400000 */
[----:B------:R-:W-:Y:S01]  /*3100*/  SHF.L.U32 R4, R4, 0x10, RZ ;  /* 0x0000001004047819 */ /* 0x000fe200000006ff */
[----:B-1----:R-:W-:Y:S02]  /*3110*/  FMUL R9, R90, R87 ;  /* 0x000000575a097220 */ /* 0x002fe40000400000 */
[----:B------:R-:W1:Y:S02]  /*3120*/  MUFU.EX2 R87, R84 ;  /* 0x0000005400577308 */ /* 0x000e640000000800 */
        /* <DEDUP_REMOVED lines=36> */
[----:B------:R-:W-:Y:S01]  /*3370*/  FSETP.GT.AND P4, PT, R6, 8.50705917302346158658e+37, PT ;  /* 0x7e8000000600780b */ /* 0x000fe20003f84000 */
[----:B------:R-:W-:-:S03]  /*3380*/  FADD R10, R10, 1 ;  /* 0x3f8000000a0a7421 */ /* 0x000fc60000000000 */
[----:B------:R-:W-:-:S09]  /*3390*/  FSEL R7, R23, 1, P4 ;  /* 0x3f80000017077808 */ /* 0x000fd20002000000 */
[----:B------:R-:W-:Y:S01]  /*33a0*/  @P4 FMUL R6, R6, 0.25 ;  /* 0x3e80000006064820 */ /* 0x000fe20000400000 */
[----:B------:R-:W-:Y:S01]  /*33b0*/  IADD3 R8, P4, R19, UR8, RZ ;  /* 0x0000000813087c10 */ /* 0x000fe2000ff9e0ff */
[----:B------:R-:W-:-:S04]  /*33c0*/  FMUL R86, R86, R9 ;  /* 0x0000000956567220 */ /* 0x000fc80000400000 */
[----:B------:R-:W1:Y:S01]  /*33d0*/  MUFU.RCP R6, R6 ;  /* 0x0000000600067308 */ /* 0x000e620000001000 */
[----:B------:R-:W-:Y:S02]  /*33e0*/  IADD3.X R9, R18, UR9, RZ, P4, !PT ;  /* 0x0000000912097c10 */ /* 0x000fe4000a7fe4ff */
[----:B------:R-:W-:Y:S01]  /*33f0*/  FSETP.GT.AND P4, PT, R10, 8.50705917302346158658e+37, PT ;  /* 0x7e8000000a00780b */ /* 0x000fe20003f84000 */
[----:B------:R-:W-:Y:S01]  /*3400*/  FADD R4, R87, 1 ;  /* 0x3f80000057047421 */ /* 0x000fe20000000000 */
[----:B------:R-:W-:Y:S01]  /*3410*/  FMUL R41, R41, R96 ;  /* 0x0000006029297220 */ /* 0x000fe20000400000 */
[----:B------:R-:W-:-:S10]  /*3420*/  FADD R11, R11, 1 ;  /* 0x3f8000000b0b7421 */ /* 0x000fd40000000000 */
[----:B------:R-:W-:Y:S01]  /*3430*/  @P4 FMUL R10, R10, 0.25 ;  /* 0x3e8000000a0a4820 */ /* 0x000fe20000400000 */
[----:B-1----:R-:W-:Y:S01]  /*3440*/  FMUL R96, R6, R7 ;  /* 0x0000000706607220 */ /* 0x002fe20000400000 */
[C---:B------:R-:W-:Y:S02]  /*3450*/  FSEL R7, R23.reuse, 1, P4 ;  /* 0x3f80000017077808 */ /* 0x040fe40002000000 */
[----:B------:R-:W-:Y:S02]  /*3460*/  FSETP.GT.AND P4, PT, R4, 8.50705917302346158658e+37, PT ;  /* 0x7e8000000400780b */ /* 0x000fe40003f84000 */
[----:B------:R-:W1:Y:S02]  /*3470*/  MUFU.RCP R10, R10 ;  /* 0x0000000a000a7308 */ /* 0x000e640000001000 */
[----:B------:R-:W-:Y:S01]  /*3480*/  FSEL R95, R23, 1, P4 ;  /* 0x3f800000175f7808 */ /* 0x000fe20002000000 */
[----:B------:R-:W-:-:S08]  /*3490*/  FMUL R87, R85, R96 ;  /* 0x0000006055577220 */ /* 0x000fd00000400000 */
[----:B------:R-:W-:Y:S01]  /*34a0*/  @P4 FMUL R4, R4, 0.25 ;  /* 0x3e80000004044820 */ /* 0x000fe20000400000 */
[----:B------:R-:W-:Y:S01]  /*34b0*/  FSETP.GT.AND P4, PT, R11, 8.50705917302346158658e+37, PT ;  /* 0x7e8000000b00780b */ /* 0x000fe20003f84000 */
[----:B-1----:R-:W-:Y:S01]  /*34c0*/  FMUL R85, R10, R7 ;  /* 0x000000070a557220 */ /* 0x002fe20000400000 */
[----:B------:R-:W-:Y:S02]  /*34d0*/  FADD R7, R84, 1 ;  /* 0x3f80000054077421 */ /* 0x000fe40000000000 */
[----:B------:R-:W-:-:S09]  /*34e0*/  FSEL R6, R23, 1, P4 ;  /* 0x3f80000017067808 */ /* 0x000fd20002000000 */
[----:B------:R-:W-:Y:S01]  /*34f0*/  @P4 FMUL R11, R11, 0.25 ;  /* 0x3e8000000b0b4820 */ /* 0x000fe20000400000 */
[----:B------:R-:W-:Y:S01]  /*3500*/  FSETP.GT.AND P4, PT, R7, 8.50705917302346158658e+37, PT ;  /* 0x7e8000000700780b */ /* 0x000fe20003f84000 */
[----:B------:R-:W1:-:S12]  /*3510*/  MUFU.RCP R4, R4 ;  /* 0x0000000400047308 */ /* 0x000e580000001000 */
[----:B------:R-:W-:Y:S01]  /*3520*/  @P4 FMUL R7, R7, 0.25 ;  /* 0x3e80000007074820 */ /* 0x000fe20000400000 */
[----:B------:R-:W2:Y:S08]  /*3530*/  MUFU.RCP R11, R11 ;  /* 0x0000000b000b7308 */ /* 0x000eb00000001000 */
[----:B------:R-:W3:Y:S01]  /*3540*/  MUFU.RCP R7, R7 ;  /* 0x0000000700077308 */ /* 0x000ee20000001000 */
[----:B------:R-:W-:Y:S01]  /*3550*/  FSEL R96, R23, 1, P4 ;  /* 0x3f80000017607808 */ /* 0x000fe20002000000 */
[----:B-1----:R-:W-:Y:S01]  /*3560*/  FMUL R84, R4, R95 ;  /* 0x0000005f04547220 */ /* 0x002fe20000400000 */
[----:B------:R-:W-:Y:S01]  /*3570*/  FADD R95, R5, 1 ;  /* 0x3f800000055f7421 */ /* 0x000fe20000000000 */
[----:B------:R-:W-:-:S02]  /*3580*/  FMUL R85, R80, R85 ;  /* 0x0000005550557220 */ /* 0x000fc40000400000 */
[----:B------:R-:W-:Y:S01]  /*3590*/  FMUL R84, R77, R84 ;  /* 0x000000544d547220 */ /* 0x000fe20000400000 */
[----:B--2---:R-:W-:-:S04]  /*35a0*/  FMUL R6, R11, R6 ;  /* 0x000000060b067220 */ /* 0x004fc80000400000 */
[----:B------:R-:W-:Y:S01]  /*35b0*/  FMUL R77, R31, R6 ;  /* 0x000000061f4d7220 */ /* 0x000fe20000400000 */
[----:B---3--:R-:W-:Y:S01]  /*35c0*/  FMUL R5, R7, R96 ;  /* 0x0000006007057220 */ /* 0x008fe20000400000 */
[----:B------:R-:W-:-:S03]  /*35d0*/  CS2R R6, SRZ ;  /* 0x0000000000067805 */ /* 0x000fc6000001ff00 */
[----:B------:R-:W-:Y:S01]  /*35e0*/  FMUL R80, R30, R5 ;  /* 0x000000051e507220 */ /* 0x000fe20000400000 */
[----:B------:R-:W-:-:S06]  /*35f0*/  CS2R R4, SRZ ;  /* 0x0000000000047805 */ /* 0x000fcc000001ff00 */
[----:B------:R-:W2:Y:S01]  /*3600*/  @P5 LDG.E.128 R4, desc[UR6][R8.64] ;  /* 0x0000000608045981 */ /* 0x000ea2000c1e1d00 */
[----:B------:R-:W-:-:S05]  /*3610*/  FADD R93, R93, 1 ;  /* 0x3f8000005d5d7421 */ /* 0x000fca0000000000 */
[----:B------:R-:W-:-:S04]  /*3620*/  FSETP.GT.AND P4, PT, R93, 8.50705917302346158658e+37, PT ;  /* 0x7e8000005d00780b */ /* 0x000fc80003f84000 */
[----:B------:R-:W-:-:S09]  /*3630*/  FSEL R98, R23, 1, P4 ;  /* 0x3f80000017627808 */ /* 0x000fd20002000000 */
[----:B------:R-:W-:Y:S01]  /*3640*/  @P4 FMUL R93, R93, 0.25 ;  /* 0x3e8000005d5d4820 */ /* 0x000fe20000400000 */
[----:B------:R-:W-:-:S13]  /*3650*/  FSETP.GT.AND P4, PT, R95, 8.50705917302346158658e+37, PT ;  /* 0x7e8000005f00780b */ /* 0x000fda0003f84000 */
[----:B------:R-:W-:-:S06]  /*3660*/  @P4 FMUL R95, R95, 0.25 ;  /* 0x3e8000005f5f4820 */ /* 0x000fcc0000400000 */
[----:B------:R-:W1:Y:S01]  /*3670*/  MUFU.RCP R95, R95 ;  /* 0x0000005f005f7308 */ /* 0x000e620000001000 */
[----:B------:R-:W-:-:S05]  /*3680*/  FSEL R10, R23, 1, P4 ;  /* 0x3f800000170a7808 */ /* 0x000fca0002000000 */
[----:B-1----:R-:W-:Y:S02]  /*3690*/  FMUL R96, R95, R10 ;  /* 0x0000000a5f607220 */ /* 0x002fe40000400000 */
[----:B------:R-:W1:Y:S02]  /*36a0*/  MUFU.RCP R93, R93 ;  /* 0x0000005d005d7308 */ /* 0x000e640000001000 */
[----:B-1----:R-:W-:Y:S01]  /*36b0*/  FMUL R97, R93, R98 ;  /* 0x000000625d617220 */ /* 0x002fe20000400000 */
[----:B------:R-:W-:Y:S01]  /*36c0*/  FMUL R89, R89, R96 ;  /* 0x0000006059597220 */ /* 0x000fe20000400000 */
[----:B--2---:R-:W-:-:S05]  /*36d0*/  SHF.L.U32 R10, R4, 0x10, RZ ;  /* 0x00000010040a7819 */ /* 0x004fca00000006ff */
[----:B------:R-:W-:-:S04]  /*36e0*/  FADD R11, RZ, -R10 ;  /* 0x8000000aff0b7221 */ /* 0x000fc80000000000 */
[----:B------:R-:W-:-:S05]  /*36f0*/  FMUL R30, R11, 1.4426950216293334961 ;  /* 0x3fb8aa3b0b1e7820 */ /* 0x000fca0000400000 */
[----:B------:R-:W-:Y:S02]  /*3700*/  FSETP.GEU.AND P4, PT, R30, -126, PT ;  /* 0xc2fc00001e00780b */ /* 0x000fe40003f8e000 */
        /* <DEDUP_REMOVED lines=10> */
[----:B------:R-:W-:Y:S01]  /*37b0*/  FADD R9, RZ, -R30 ;  /* 0x8000001eff097221 */ /* 0x000fe20000000000 */
[----:B------:R-:W-:-:S03]  /*37c0*/  FMUL R78, R78, R11 ;  /* 0x0000000b4e4e7220 */ /* 0x000fc60000400000 */
[----:B------:R-:W-:Y:S01]  /*37d0*/  FMUL R11, R9, 1.4426950216293334961 ;  /* 0x3fb8aa3b090b7820 */ /* 0x000fe20000400000 */
[----:B-1----:R-:W-:-:S04]  /*37e0*/  @!P4 FMUL R8, R8, R8 ;  /* 0x000000080808c220 */ /* 0x002fc80000400000 */
[----:B------:R-:W-:Y:S01]  /*37f0*/  FSETP.GEU.AND P4, PT, R11, -126, PT ;  /* 0xc2fc00000b00780b */ /* 0x000fe20003f8e000 */
[----:B------:R-:W-:-:S12]  /*3800*/  FMUL R35, R35, R10 ;  /* 0x0000000a23237220 */ /* 0x000fd80000400000 */
[----:B------:R-:W-:-:S04]  /*3810*/  @!P4 FMUL R11, R11, 0.5 ;  /* 0x3f0000000b0bc820 */ /* 0x000fc80000400000 */
[----:B------:R-:W1:Y:S01]  /*3820*/  MUFU.EX2 R10, R11 ;  /* 0x0000000b000a7308 */ /* 0x000e620000000800 */
[----:B------:R-:W-:Y:S01]  /*3830*/  FADD R93, R31, 1 ;  /* 0x3f8000001f5d7421 */ /* 0x000fe20000000000 */
[----:B------:R-:W-:-:S05]  /*3840*/  SHF.L.U32 R9, R7, 0x10, RZ ;  /* 0x0000001007097819 */ /* 0x000fca00000006ff */
[----:B------:R-:W-:Y:S01]  /*3850*/  FMUL R70, R70, R9 ;  /* 0x0000000946467220 */ /* 0x000fe20000400000 */
[----:B------:R-:W-:Y:S01]  /*3860*/  FADD R9, RZ, -R9 ;  /* 0x80000009ff097221 */ /* 0x000fe20000000000 */
[----:B-1----:R-:W-:Y:S01]  /*3870*/  @!P4 FMUL R10, R10, R10 ;  /* 0x0000000a0a0ac220 */ /* 0x002fe20000400000 */
[----:B------:R-:W-:Y:S02]  /*3880*/  FSETP.GT.AND P4, PT, R93, 8.50705917302346158658e+37, PT ;  /* 0x7e8000005d00780b */ /* 0x000fe40003f84000 */
[----:B------:R-:W-:Y:S02]  /*3890*/  FMUL R9, R9, 1.4426950216293334961 ;  /* 0x3fb8aa3b09097820 */ /* 0x000fe40000400000 */
[----:B------:R-:W-:-:S09]  /*38a0*/  FSEL R96, R23, 1, P4 ;  /* 0x3f80000017607808 */ /* 0x000fd20002000000 */
[----:B------:R-:W-:Y:S01]  /*38b0*/  @P4 FMUL R93, R93, 0.25 ;  /* 0x3e8000005d5d4820 */ /* 0x000fe20000400000 */
        /* <DEDUP_REMOVED lines=18> */
[----:B------:R-:W-:Y:S01]  /*39e0*/  FSETP.GEU.AND P4, PT, R5, -126, PT ;  /* 0xc2fc00000500780b */ /* 0x000fe20003f8e000 */
[----:B------:R-:W-:Y:S01]  /*39f0*/  FMUL R81, R81, R30 ;  /* 0x0000001e51517220 */ /* 0x000fe20000400000 */
        /* <DEDUP_REMOVED lines=22> */
[C---:B------:R-:W-:Y:S02]  /*3b60*/  FSETP.GT.AND P4, PT, R6.reuse, 8.50705917302346158658e+37, PT ;  /* 0x7e8000000600780b */ /* 0x040fe40003f84000 */
[----:B------:R-:W1:Y:S11]  /*3b70*/  MUFU.RCP R93, R93 ;  /* 0x0000005d005d7308 */ /* 0x000e760000001000 */
[----:B------:R-:W-:-:S06]  /*3b80*/  @P4 FMUL R6, R6, 0.25 ;  /* 0x3e80000006064820 */ /* 0x000fcc0000400000 */
[----:B------:R-:W2:Y:S01]  /*3b90*/  MUFU.RCP R6, R6 ;  /* 0x0000000600067308 */ /* 0x000ea20000001000 */
[----:B------:R-:W-:Y:S01]  /*3ba0*/  FSEL R9, R23, 1, P4 ;  /* 0x3f80000017097808 */ /* 0x000fe20002000000 */
[----:B------:R-:W-:Y:S01]  /*3bb0*/  FADD R10, R10, 1 ;  /* 0x3f8000000a0a7421 */ /* 0x000fe20000000000 */
[----:B------:R-:W-:Y:S01]  /*3bc0*/  IADD3 R8, P4, R22, UR8, RZ ;  /* 0x0000000816087c10 */ /* 0x000fe2000ff9e0ff */
[----:B-1----:R-:W-:Y:S01]  /*3bd0*/  FMUL R96, R93, R96 ;  /* 0x000000605d607220 */ /* 0x002fe20000400000 */
[----:B------:R-:W-:Y:S01]  /*3be0*/  FADD R7, R31, 1 ;  /* 0x3f8000001f077421 */ /* 0x000fe20000000000 */
[----:B--2---:R-:W-:Y:S01]  /*3bf0*/  FMUL R93, R6, R9 ;  /* 0x00000009065d7220 */ /* 0x004fe20000400000 */
[----:B------:R-:W-:Y:S02]  /*3c00*/  IADD3.X R9, R16, UR9, RZ, P4, !PT ;  /* 0x0000000910097c10 */ /* 0x000fe4000a7fe4ff */
[----:B------:R-:W-:Y:S01]  /*3c10*/  FSETP.GT.AND P4, PT, R10, 8.50705917302346158658e+37, PT ;  /* 0x7e8000000a00780b */ /* 0x000fe20003f84000 */
[----:B------:R-:W-:-:S03]  /*3c20*/  FMUL R95, R35, R96 ;  /* 0x00000060235f7220 */ /* 0x000fc60000400000 */
[----:B------:R-:W-:-:S09]  /*3c30*/  FSEL R35, R23, 1, P4 ;  /* 0x3f80000017237808 */ /* 0x000fd20002000000 */
[----:B------:R-:W-:Y:S01]  /*3c40*/  @P4 FMUL R10, R10, 0.25 ;  /* 0x3e8000000a0a4820 */ /* 0x000fe20000400000 */
[----:B------:R-:W-:Y:S01]  /*3c50*/  FSETP.GT.AND P4, PT, R7, 8.50705917302346158658e+37, PT ;  /* 0x7e8000000700780b */ /* 0x000fe20003f84000 */
[----:B------:R-:W-:-:S03]  /*3c60*/  FADD R11, R11, 1 ;  /* 0x3f8000000b0b7421 */ /* 0x000fc60000000000 */
[----:B------:R-:W-:-:S09]  /*3c70*/  FSEL R96, R23, 1, P4 ;  /* 0x3f80000017607808 */ /* 0x000fd20002000000 */
[----:B------:R-:W-:Y:S01]  /*3c80*/  @P4 FMUL R7, R7, 0.25 ;  /* 0x3e80000007074820 */ /* 0x000fe20000400000 */
[----:B------:R-:W-:Y:S01]  /*3c90*/  FSETP.GT.AND P4, PT, R11, 8.50705917302346158658e+37, PT ;  /* 0x7e8000000b00780b */ /* 0x000fe20003f84000 */
[----:B------:R-:W1:Y:S01]  /*3ca0*/  MUFU.RCP R10, R10 ;  /* 0x0000000a000a7308 */ /* 0x000e620000001000 */
[----:B------:R-:W-:Y:S02]  /*3cb0*/  FADD R30, R30, 1 ;  /* 0x3f8000001e1e7421 */ /* 0x000fe40000000000 */
[----:B------:R-:W-:-:S09]  /*3cc0*/  FSEL R6, R23, 1, P4 ;  /* 0x3f80000017067808 */ /* 0x000fd20002000000 */
[----:B------:R-:W-:Y:S01]  /*3cd0*/  @P4 FMUL R11, R11, 0.25 ;  /* 0x3e8000000b0b4820 */ /* 0x000fe20000400000 */
[----:B------:R-:W-:Y:S01]  /*3ce0*/  FSETP.GT.AND P4, PT, R30, 8.50705917302346158658e+37, PT ;  /* 0x7e8000001e00780b */ /* 0x000fe20003f84000 */
[----:B------:R-:W-:Y:S01]  /*3cf0*/  FADD R31, R4, 1 ;  /* 0x3f800000041f7421 */ /* 0x000fe20000000000 */
[----:B------:R-:W-:Y:S01]  /*3d00*/  FMUL R93, R78, R93 ;  /* 0x0000005d4e5d7220 */ /* 0x000fe20000400000 */
[----:B-1----:R-:W-:Y:S01]  /*3d10*/  FMUL R78, R10, R35 ;  /* 0x000000230a4e7220 */ /* 0x002fe20000400000 */
[----:B------:R-:W-:-:S09]  /*3d20*/  FSEL R35, R23, 1, P4 ;  /* 0x3f80000017237808 */ /* 0x000fd20002000000 */
[----:B------:R-:W-:Y:S01]  /*3d30*/  @P4 FMUL R30, R30, 0.25 ;  /* 0x3e8000001e1e4820 */ /* 0x000fe20000400000 */
[----:B------:R-:W-:Y:S01]  /*3d40*/  FSETP.GT.AND P4, PT, R31, 8.50705917302346158658e+37, PT ;  /* 0x7e8000001f00780b */ /* 0x000fe20003f84000 */
[----:B------:R-:W-:-:S03]  /*3d50*/  FADD R10, R5, 1 ;  /* 0x3f800000050a7421 */ /* 0x000fc60000000000 */
[----:B------:R-:W-:-:S09]  /*3d60*/  FSEL R4, R23, 1, P4 ;  /* 0x3f80000017047808 */ /* 0x000fd20002000000 */
[----:B------:R-:W-:Y:S01]  /*3d70*/  @P4 FMUL R31, R31, 0.25 ;  /* 0x3e8000001f1f4820 */ /* 0x000fe20000400000 */
[C---:B------:R-:W-:Y:S01]  /*3d80*/  FSETP.GT.AND P4, PT, R10.reuse, 8.50705917302346158658e+37, PT ;  /* 0x7e8000000a00780b */ /* 0x040fe20003f84000 */
[----:B------:R-:W1:Y:S08]  /*3d90*/  MUFU.RCP R7, R7 ;  /* 0x0000000700077308 */ /* 0x000e700000001000 */
[----:B------:R-:W2:Y:S04]  /*3da0*/  MUFU.RCP R11, R11 ;  /* 0x0000000b000b7308 */ /* 0x000ea80000001000 */
[----:B------:R-:W-:-:S04]  /*3db0*/  @P4 FMUL R10, R10, 0.25 ;  /* 0x3e8000000a0a4820 */ /* 0x000fc80000400000 */
[----:B------:R-:W3:Y:S08]  /*3dc0*/  MUFU.RCP R31, R31 ;  /* 0x0000001f001f7308 */ /* 0x000ef00000001000 */
[----:B------:R-:W4:Y:S01]  /*3dd0*/  MUFU.RCP R10, R10 ;  /* 0x0000000a000a7308 */ /* 0x000f220000001000 */
[----:B------:R-:W-:Y:S01]  /*3de0*/  FMUL R90, R90, R97 ;  /* 0x000000615a5a7220 */ /* 0x000fe20000400000 */
[----:B-1----:R-:W-:Y:S01]  /*3df0*/  FMUL R97, R7, R96 ;  /* 0x0000006007617220 */ /* 0x002fe20000400000 */
[----:B------:R-:W-:Y:S01]  /*3e00*/  FSEL R5, R23, 1, P4 ;  /* 0x3f80000017057808 */ /* 0x000fe20002000000 */
[----:B--2---:R-:W-:Y:S01]  /*3e10*/  FMUL R6, R11, R6 ;  /* 0x000000060b067220 */ /* 0x004fe20000400000 */
[----:B------:R-:W-:Y:S01]  /*3e20*/  FMUL R81, R81, R78 ;  /* 0x0000004e51517220 */ /* 0x000fe20000400000 */
[----:B------:R-:W-:-:S02]  /*3e30*/  FMUL R78, R70, R97 ;  /* 0x00000061464e7220 */ /* 0x000fc40000400000 */
[----:B------:R-:W-:Y:S01]  /*3e40*/  FMUL R96, R29, R6 ;  /* 0x000000061d607220 */ /* 0x000fe20000400000 */
[----:B---3--:R-:W-:Y:S01]  /*3e50*/  FMUL R98, R31, R4 ;  /* 0x000000041f627220 */ /* 0x008fe20000400000 */
[----:B------:R-:W-:Y:S01]  /*3e60*/  CS2R R6, SRZ ;  /* 0x0000000000067805 */ /* 0x000fe2000001ff00 */
[----:B----4-:R-:W-:Y:S01]  /*3e70*/  FMUL R97, R10, R5 ;  /* 0x000000050a617220 */ /* 0x010fe20000400000 */
[----:B------:R-:W-:-:S06]  /*3e80*/  CS2R R4, SRZ ;  /* 0x0000000000047805 */ /* 0x000fcc000001ff00 */
[----:B------:R-:W2:Y:S01]  /*3e90*/  @P6 LDG.E.128 R4, desc[UR6][R8.64] ;  /* 0x0000000608046981 */ /* 0x000ea2000c1e1d00 */
[----:B------:R-:W1:Y:S02]  /*3ea0*/  MUFU.RCP R30, R30 ;  /* 0x0000001e001e7308 */ /* 0x000e640000001000 */
[----:B-1----:R-:W-:-:S04]  /*3eb0*/  FMUL R35, R30, R35 ;  /* 0x000000231e237220 */ /* 0x002fc80000400000 */
        /* <DEDUP_REMOVED lines=11> */
[----:B------:R-:W-:Y:S01]  /*3f70*/  FSETP.GEU.AND P4, PT, R30, -126, PT ;  /* 0xc2fc00001e00780b */ /* 0x000fe20003f8e000 */
[----:B------:R-:W-:Y:S01]  /*3f80*/  FMUL R34, R34, R11 ;  /* 0x0000000b22227220 */ /* 0x000fe20000400000 */
[----:B------:R-:W-:-:S11]  /*3f90*/  SHF.L.U32 R11, R6, 0x10, RZ ;  /* 0x00000010060b7819 */ /* 0x000fd600000006ff */
[----:B------:R-:W-:-:S04]  /*3fa0*/  @!P4 FMUL R30, R30, 0.5 ;  /* 0x3f0000001e1ec820 */ /* 0x000fc80000400000 */
[----:B------:R-:W1:Y:S01]  /*3fb0*/  MUFU.EX2 R31, R30 ;  /* 0x0000001e001f7308 */ /* 0x000e620000000800 */
        /* <DEDUP_REMOVED lines=12> */
[----:B------:R-:W-:Y:S01]  /*4080*/  FMUL R8, R92, R11 ;  /* 0x0000000b5c087220 */ /* 0x000fe20000400000 */
[----:B------:R-:W-:Y:S02]  /*4090*/  SHF.L.U32 R11, R7, 0x10, RZ ;  /* 0x00000010070b7819 */ /* 0x000fe400000006ff */
[----:B------:R-:W-:-:S03]  /*40a0*/  FSEL R29, R23, 1, P4 ;  /* 0x3f800000171d7808 */ /* 0x000fc60002000000 */
[----:B------:R-:W-:Y:S01]  /*40b0*/  FMUL R102, R36, R11 ;  /* 0x0000000b24667220 */ /* 0x000fe20000400000 */
[----:B------:R-:W-:Y:S01]  /*40c0*/  FADD R11, RZ, -R11 ;  /* 0x8000000bff0b7221 */ /* 0x000fe20000000000 */
[----:B-1----:R-:W-:-:S03]  /*40d0*/  FMUL R101, R30, R29 ;  /* 0x0000001d1e657220 */ /* 0x002fc60000400000 */
        /* <DEDUP_REMOVED lines=37> */
[----:B------:R-:W-:-:S04]  /*4330*/  FADD R9, R9, 1 ;  /* 0x3f80000009097421 */ /* 0x000fc80000000000 */
[----:B-1----:R-:W-:Y:S01]  /*4340*/  FMUL R92, R31, R24 ;  /* 0x000000181f5c7220 */ /* 0x002fe20000400000 */
[----:B------:R-:W-:-:S04]  /*4350*/  IADD3 R24, P4, R20, UR8, RZ ;  /* 0x0000000814187c10 */ /* 0x000fc8000ff9e0ff */
[----:B------:R-:W-:Y:S02]  /*4360*/  IADD3.X R25, R17, UR9, RZ, P4, !PT ;  /* 0x0000000911197c10 */ /* 0x000fe4000a7fe4ff */
[----:B------:R-:W-:Y:S01]  /*4370*/  FSETP.GT.AND P4, PT, R9, 8.50705917302346158658e+37, PT ;  /* 0x7e8000000900780b */ /* 0x000fe20003f84000 */
[----:B------:R-:W-:-:S03]  /*4380*/  FADD R11, R11, 1 ;  /* 0x3f8000000b0b7421 */ /* 0x000fc60000000000 */
[----:B------:R-:W-:-:S09]  /*4390*/  FSEL R6, R23, 1, P4 ;  /* 0x3f80000017067808 */ /* 0x000fd20002000000 */
[----:B------:R-:W-:Y:S01]  /*43a0*/  @P4 FMUL R9, R9, 0.25 ;  /* 0x3e80000009094820 */ /* 0x000fe20000400000 */
[----:B------:R-:W-:-:S05]  /*43b0*/  FSETP.GT.AND P4, PT, R11, 8.50705917302346158658e+37, PT ;  /* 0x7e8000000b00780b */ /* 0x000fca0003f84000 */
[----:B------:R-:W1:Y:S08]  /*43c0*/  MUFU.RCP R9, R9 ;  /* 0x0000000900097308 */ /* 0x000e700000001000 */
[----:B------:R-:W-:-:S06]  /*43d0*/  @P4 FMUL R11, R11, 0.25 ;  /* 0x3e8000000b0b4820 */ /* 0x000fcc0000400000 */
[----:B------:R-:W2:Y:S01]  /*43e0*/  MUFU.RCP R11, R11 ;  /* 0x0000000b000b7308 */ /* 0x000ea20000001000 */
[----:B------:R-:W-:Y:S01]  /*43f0*/  FMUL R97, R32, R97 ;  /* 0x0000006120617220 */ /* 0x000fe20000400000 */
[----:B------:R-:W-:Y:S01]  /*4400*/  FSEL R32, R23, 1, P4 ;  /* 0x3f80000017207808 */ /* 0x000fe20002000000 */
[----:B-1----:R-:W-:Y:S01]  /*4410*/  FMUL R5, R9, R6 ;  /* 0x0000000609057220 */ /* 0x002fe20000400000 */
[----:B------:R-:W-:-:S03]  /*4420*/  FADD R30, R10, 1 ;  /* 0x3f8000000a1e7421 */ /* 0x000fc60000000000 */
[----:B------:R-:W-:Y:S01]  /*4430*/  FMUL R6, R8, R5 ;  /* 0x0000000508067220 */ /* 0x000fe20000400000 */
[----:B------:R-:W-:Y:S01]  /*4440*/  CS2R R8, SRZ ;  /* 0x0000000000087805 */ /* 0x000fe2000001ff00 */
[----:B--2---:R-:W-:Y:S01]  /*4450*/  FMUL R5, R11, R32 ;  /* 0x000000200b057220 */ /* 0x004fe20000400000 */
[----:B------:R-:W-:-:S06]  /*4460*/  CS2R R10, SRZ ;  /* 0x00000000000a7805 */ /* 0x000fcc000001ff00 */
[----:B------:R1:W2:Y:S01]  /*4470*/  @P3 LDG.E.128 R8, desc[UR6][R24.64] ;  /* 0x0000000618083981 */ /* 0x0002a2000c1e1d00 */
[----:B------:R-:W-:-:S05]  /*4480*/  FADD R29, R29, 1 ;  /* 0x3f8000001d1d7421 */ /* 0x000fca0000000000 */
[----:B------:R-:W-:Y:S01]  /*4490*/  FSETP.GT.AND P4, PT, R29, 8.50705917302346158658e+37, PT ;  /* 0x7e8000001d00780b */ /* 0x000fe20003f84000 */
[----:B------:R-:W-:-:S12]  /*44a0*/  FMUL R101, R34, R101 ;  /* 0x0000006522657220 */ /* 0x000fd80000400000 */
[----:B------:R-:W-:-:S06]  /*44b0*/  @P4 FMUL R29, R29, 0.25 ;  /* 0x3e8000001d1d4820 */ /* 0x000fcc0000400000 */
[----:B------:R-:W3:Y:S01]  /*44c0*/  MUFU.RCP R29, R29 ;  /* 0x0000001d001d7308 */ /* 0x000ee20000001000 */
[----:B------:R-:W-:Y:S02]  /*44d0*/  FSEL R34, R23, 1, P4 ;  /* 0x3f80000017227808 */ /* 0x000fe40002000000 */
[----:B------:R-:W-:Y:S01]  /*44e0*/  FSETP.GT.AND P4, PT, R30, 8.50705917302346158658e+37, PT ;  /* 0x7e8000001e00780b */ /* 0x000fe20003f84000 */
[----:B------:R-:W-:-:S03]  /*44f0*/  FMUL R92, R83, R92 ;  /* 0x0000005c535c7220 */ /* 0x000fc60000400000 */
[----:B------:R-:W-:Y:S01]  /*4500*/  FSEL R31, R23, 1, P4 ;  /* 0x3f800000171f7808 */ /* 0x000fe20002000000 */
[----:B------:R-:W-:Y:S01]  /*4510*/  FMUL R100, R100, R5 ;  /* 0x0000000564647220 */ /* 0x000fe20000400000 */
[----:B---3--:R-:W-:-:S07]  /*4520*/  FMUL R83, R29, R34 ;  /* 0x000000221d537220 */ /* 0x008fce0000400000 */
[----:B------:R-:W-:Y:S01]  /*4530*/  @P4 FMUL R30, R30, 0.25 ;  /* 0x3e8000001e1e4820 */ /* 0x000fe20000400000 */
[----:B------:R-:W-:Y:S01]  /*4540*/  FADD R34, R28, 1 ;  /* 0x3f8000001c227421 */ /* 0x000fe20000000000 */
[----:B------:R-:W-:Y:S01]  /*4550*/  FMUL R83, R4, R83 ;  /* 0x0000005304537220 */ /* 0x000fe20000400000 */
[----:B------:R-:W-:-:S04]  /*4560*/  IADD3 R4, P4, R14, UR8, RZ ;  /* 0x000000080e047c10 */ /* 0x000fc8000ff9e0ff */
[----:B------:R-:W-:Y:S02]  /*4570*/  IADD3.X R5, R12, UR9, RZ, P4, !PT ;  /* 0x000000090c057c10 */ /* 0x000fe4000a7fe4ff */
[----:B------:R-:W-:Y:S01]  /*4580*/  FSETP.GT.AND P4, PT, R34, 8.50705917302346158658e+37, PT ;  /* 0x7e8000002200780b */ /* 0x000fe20003f84000 */
[----:B------:R-:W3:-:S12]  /*4590*/  MUFU.RCP R30, R30 ;  /* 0x0000001e001e7308 */ /* 0x000ed80000001000 */
[----:B------:R-:W-:-:S06]  /*45a0*/  @P4 FMUL R34, R34, 0.25 ;  /* 0x3e80000022224820 */ /* 0x000fcc0000400000 */
[----:B------:R-:W4:Y:S01]  /*45b0*/  MUFU.RCP R34, R34 ;  /* 0x0000002200227308 */ /* 0x000f220000001000 */
[----:B------:R-:W-:Y:S01]  /*45c0*/  FSEL R29, R23, 1, P4 ;  /* 0x3f800000171d7808 */ /* 0x000fe20002000000 */
[----:B---3--:R-:W-:Y:S01]  /*45d0*/  FMUL R32, R30, R31 ;  /* 0x0000001f1e207220 */ /* 0x008fe20000400000 */
[----:B------:R-:W-:Y:S02]  /*45e0*/  CS2R R30, SRZ ;  /* 0x00000000001e7805 */ /* 0x000fe4000001ff00 */
[----:B-1----:R-:W-:Y:S01]  /*45f0*/  IADD3 R24, P4, R3, UR8, RZ ;  /* 0x0000000803187c10 */ /* 0x002fe2000ff9e0ff */
[----:B------:R-:W-:Y:S01]  /*4600*/  FMUL R99, R33, R32 ;  /* 0x0000002021637220 */ /* 0x000fe20000400000 */
[----:B------:R-:W-:Y:S02]  /*4610*/  CS2R R32, SRZ ;  /* 0x0000000000207805 */ /* 0x000fe4000001ff00 */
[----:B------:R-:W-:Y:S01]  /*4620*/  IADD3.X R25, R13, UR9, RZ, P4, !PT ;  /* 0x000000090d197c10 */ /* 0x000fe2000a7fe4ff */
[----:B----4-:R-:W-:Y:S01]  /*4630*/  FMUL R103, R34, R29 ;  /* 0x0000001d22677220 */ /* 0x010fe20000400000 */
[----:B------:R-:W-:-:S02]  /*4640*/  CS2R R28, SRZ ;  /* 0x00000000001c7805 */ /* 0x000fc4000001ff00 */
[----:B------:R-:W-:-:S04]  /*4650*/  CS2R R34, SRZ ;  /* 0x0000000000227805 */ /* 0x000fc8000001ff00 */
[----:B------:R1:W3:Y:S01]  /*4660*/  @P1 LDG.E.128 R28, desc[UR6][R4.64] ;  /* 0x00000006041c1981 */ /* 0x0002e2000c1e1d00 */
[----:B------:R-:W-:-:S03]  /*4670*/  PRMT R7, R7, 0x7632, R7 ;  /* 0x0000763207077816 */ /* 0x000fc60000000007 */
[----:B------:R4:W5:Y:S01]  /*4680*/  @P2 LDG.E.128 R32, desc[UR6][R24.64] ;  /* 0x0000000618202981 */ /* 0x000962000c1e1d00 */
[----:B-1----:R-:W-:-:S04]  /*4690*/  IADD3 R4, P4, R27, UR8, RZ ;  /* 0x000000081b047c10 */ /* 0x002fc8000ff9e0ff */
[----:B------:R-:W-:Y:S02]  /*46a0*/  IADD3.X R5, R26, UR9, RZ, P4, !PT ;  /* 0x000000091a057c10 */ /* 0x000fe4000a7fe4ff */
[----:B----4-:R-:W-:Y:S02]  /*46b0*/  IADD3 R24, P4, R0, UR4, RZ ;  /* 0x0000000400187c10 */ /* 0x010fe4000ff9e0ff */
[----:B------:R-:W-:Y:S02]  /*46c0*/  SHF.L.U32 R0, R7, 0x10, RZ ;  /* 0x0000001007007819 */ /* 0x000fe400000006ff */
[----:B------:R-:W-:Y:S02]  /*46d0*/  IADD3.X R25, R15, UR5, RZ, P4, !PT ;  /* 0x000000050f197c10 */ /* 0x000fe4000a7fe4ff */
[----:B------:R-:W-:Y:S01]  /*46e0*/  ISETP.NE.AND P4, PT, R63, RZ, PT ;  /* 0x000000ff3f00720c */ /* 0x000fe20003f85270 */
[----:B------:R-:W-:Y:S01]  /*46f0*/  FMUL R79, R79, R0 ;  /* 0x000000004f4f7220 */ /* 0x000fe20000400000 */
[----:B------:R-:W-:Y:S01]  /*4700*/  FMUL R98, R43, R98 ;  /* 0x000000622b627220 */ /* 0x000fe20000400000 */
[----:B------:R-:W-:Y:S01]  /*4710*/  F2FP.BF16.F32.PACK_AB R37, R42, R37 ;  /* 0x000000252a25723e */ /* 0x000fe200000010ff */
[----:B------:R-:W-:Y:S01]  /*4720*/  FADD R0, RZ, -R0 ;  /* 0x80000000ff007221 */ /* 0x000fe20000000000 */
[----:B------:R-:W-:-:S02]  /*4730*/  F2FP.BF16.F32.PACK_AB R38, R41, R38 ;  /* 0x000000262926723e */ /* 0x000fc400000010ff */
[----:B------:R-:W-:Y:S02]  /*4740*/  CS2R R42, SRZ ;  /* 0x00000000002a7805 */ /* 0x000fe4000001ff00 */
[----:B------:R-:W-:Y:S02]  /*4750*/  F2FP.BF16.F32.PACK_AB R39, R40, R39 ;  /* 0x000000272827723e */ /* 0x000fe400000010ff */
[----:B------:R-:W-:Y:S02]  /*4760*/  CS2R R40, SRZ ;  /* 0x0000000000287805 */ /* 0x000fe4000001ff00 */
[----:B------:R-:W-:Y:S01]  /*4770*/  F2FP.BF16.F32.PACK_AB R36, R94, R91 ;  /* 0x0000005b5e24723e */ /* 0x000fe200000010ff */
[----:B------:R-:W-:-:S03]  /*4780*/  FMUL R7, R0, 1.4426950216293334961 ;  /* 0x3fb8aa3b00077820 */ /* 0x000fc60000400000 */
[----:B------:R1:W4:Y:S04]  /*4790*/  @P0 LDG.E.128 R40, desc[UR6][R4.64] ;  /* 0x0000000604280981 */ /* 0x000328000c1e1d00 */
[----:B------:R0:W-:Y:S01]  /*47a0*/  @P4 STG.E.128 desc[UR6][R24.64], R36 ;  /* 0x0000002418004986 */ /* 0x0001e2000c101d06 */
[----:B------:R-:W-:-:S13]  /*47b0*/  FSETP.GEU.AND P4, PT, R7, -126, PT ;  /* 0xc2fc00000700780b */ /* 0x000fda0003f8e000 */
[----:B------:R-:W-:-:S04]  /*47c0*/  @!P4 FMUL R7, R7, 0.5 ;  /* 0x3f0000000707c820 */ /* 0x000fc80000400000 */
[----:B------:R-:W0:Y:S02]  /*47d0*/  MUFU.EX2 R15, R7 ;  /* 0x00000007000f7308 */ /* 0x000e240000000800 */
[----:B0-----:R-:W-:Y:S01]  /*47e0*/  @!P4 FMUL R15, R15, R15 ;  /* 0x0000000f0f0fc220 */ /* 0x001fe20000400000 */
[----:B-1----:R-:W-:-:S03]  /*47f0*/  IADD3 R4, P4, R21, UR4, RZ ;  /* 0x0000000415047c10 */ /* 0x002fc6000ff9e0ff */
[----:B------:R-:W-:Y:S01]  /*4800*/  FADD R24, R15, 1 ;  /* 0x3f8000000f187421 */ /* 0x000fe20000000000 */
[----:B------:R-:W-:-:S04]  /*4810*/  IADD3.X R5, R2, UR5, RZ, P4, !PT ;  /* 0x0000000502057c10 */ /* 0x000fc8000a7fe4ff */
[----:B------:R-:W-:-:S13]  /*4820*/  FSETP.GT.AND P4, PT, R24, 8.50705917302346158658e+37, PT ;  /* 0x7e8000001800780b */ /* 0x000fda0003f84000 */
[----:B------:R-:W-:-:S06]  /*4830*/  @P4 FMUL R24, R24, 0.25 ;  /* 0x3e80000018184820 */ /* 0x000fcc0000400000 */
[----:B------:R-:W0:Y:S01]  /*4840*/  MUFU.RCP R24, R24 ;  /* 0x0000001800187308 */ /* 0x000e220000001000 */
[----:B------:R-:W-:Y:S01]  /*4850*/  FSEL R15, R23, 1, P4 ;  /* 0x3f800000170f7808 */ /* 0x000fe20002000000 */
[----:B------:R-:W-:-:S04]  /*4860*/  FMUL R0, R102, R103 ;  /* 0x0000006766007220 */ /* 0x000fc80000400000 */
[----:B0-----:R-:W-:-:S04]  /*4870*/  FMUL R2, R24, R15 ;  /* 0x0000000f18027220 */ /* 0x001fc80000400000 */
[----:B------:R-:W-:Y:S01]  /*4880*/  FMUL R103, R79, R2 ;  /* 0x000000024f677220 */ /* 0x000fe20000400000 */
[----:B--2---:R-:W-:-:S05]  /*4890*/  SHF.L.U32 R2, R8, 0x10, RZ ;  /* 0x0000001008027819 */ /* 0x004fca00000006ff */
[----:B------:R-:W-:-:S04]  /*48a0*/  FADD R7, RZ, -R2 ;  /* 0x80000002ff077221 */ /* 0x000fc80000000000 */
[----:B------:R-:W-:-:S05]  /*48b0*/  FMUL R15, R7, 1.4426950216293334961 ;  /* 0x3fb8aa3b070f7820 */ /* 0x000fca0000400000 */
[----:B------:R-:W-:Y:S02]  /*48c0*/  FSETP.GEU.AND P4, PT, R15, -126, PT ;  /* 0xc2fc00000f00780b */ /* 0x000fe40003f8e000 */
[----:B------:R-:W-:-:S11]  /*48d0*/  PRMT R8, R8, 0x7632, R8 ;  /* 0x0000763208087816 */ /* 0x000fd60000000008 */
[----:B------:R-:W-:-:S04]  /*48e0*/  @!P4 FMUL R15, R15, 0.5 ;  /* 0x3f0000000f0fc820 */ /* 0x000fc80000400000 */
[----:B------:R-:W0:Y:S01]  /*48f0*/  MUFU.EX2 R21, R15 ;  /* 0x0000000f00157308 */ /* 0x000e220000000800 */
[----:B------:R-:W-:Y:S01]  /*4900*/  SHF.L.U32 R7, R8, 0x10, RZ ;  /* 0x0000001008077819 */ /* 0x000fe200000006ff */
[----:B------:R-:W-:-:S04]  /*4910*/  FMUL R73, R73, R2 ;  /* 0x0000000249497220 */ /* 0x000fc80000400000 */
[----:B------:R-:W-:-:S04]  /*4920*/  FADD R2, RZ, -R7 ;  /* 0x80000007ff027221 */ /* 0x000fc80000000000 */
[----:B------:R-:W-:Y:S01]  /*4930*/  FMUL R8, R2, 1.4426950216293334961 ;  /* 0x3fb8aa3b02087820 */ /* 0x000fe20000400000 */
[----:B0-----:R-:W-:-:S04]  /*4940*/  @!P4 FMUL R21, R21, R21 ;  /* 0x000000151515c220 */ /* 0x001fc80000400000 */
[----:B------:R-:W-:-:S13]  /*4950*/  FSETP.GEU.AND P4, PT, R8, -126, PT ;  /* 0xc2fc00000800780b */ /* 0x000fda0003f8e000 */
[----:B------:R-:W-:-:S04]  /*4960*/  @!P4 FMUL R8, R8, 0.5 ;  /* 0x3f0000000808c820 */ /* 0x000fc80000400000 */
[----:B------:R-:W0:Y:S01]  /*4970*/  MUFU.EX2 R24, R8 ;  /* 0x0000000800187308 */ /* 0x000e220000000800 */
[----:B------:R-:W-:Y:S01]  /*4980*/  FADD R21, R21, 1 ;  /* 0x3f80000015157421 */ /* 0x000fe20000000000 */
[----:B0-----:R-:W-:-:S04]  /*4990*/  @!P4 FMUL R24, R24, R24 ;  /* 0x000000181818c220 */ /* 0x001fc80000400000 */
[----:B------:R-:W-:Y:S01]  /*49a0*/  FSETP.GT.AND P4, PT, R21, 8.50705917302346158658e+37, PT ;  /* 0x7e8000001500780b */ /* 0x000fe20003f84000 */
[----:B------:R-:W-:-:S03]  /*49b0*/  FADD R24, R24, 1 ;  /* 0x3f80000018187421 */ /* 0x000fc60000000000 */
[----:B------:R-:W-:-:S09]  /*49c0*/  FSEL R36, R23, 1, P4 ;  /* 0x3f80000017247808 */ /* 0x000fd20002000000 */
[----:B------:R-:W-:Y:S01]  /*49d0*/  @P4 FMUL R21, R21, 0.25 ;  /* 0x3e80000015154820 */ /* 0x000fe20000400000 */
[----:B------:R-:W-:-:S13]  /*49e0*/  FSETP.GT.AND P4, PT, R24, 8.50705917302346158658e+37, PT ;  /* 0x7e8000001800780b */ /* 0x000fda0003f84000 */
[----:B------:R-:W-:-:S06]  /*49f0*/  @P4 FMUL R24, R24, 0.25 ;  /* 0x3e80000018184820 */ /* 0x000fcc0000400000 */
[----:B------:R-:W0:Y:S01]  /*4a00*/  MUFU.RCP R24, R24 ;  /* 0x0000001800187308 */ /* 0x000e220000001000 */
[----:B------:R-:W-:-:S07]  /*4a10*/  FSEL R15, R23, 1, P4 ;  /* 0x3f800000170f7808 */ /* 0x000fce0002000000 */
[----:B------:R-:W1:Y:S01]  /*4a20*/  MUFU.RCP R21, R21 ;  /* 0x0000001500157308 */ /* 0x000e620000001000 */
[----:B0-----:R-:W-:Y:S01]  /*4a30*/  FMUL R37, R24, R15 ;  /* 0x0000000f18257220 */ /* 0x001fe20000400000 */
[----:B------:R-:W-:-:S05]  /*4a40*/  SHF.L.U32 R15, R9, 0x10, RZ ;  /* 0x00000010090f7819 */ /* 0x000fca00000006ff */
[----:B------:R-:W-:Y:S01]  /*4a50*/  FADD R8, RZ, -R15 ;  /* 0x8000000fff087221 */ /* 0x000fe20000000000 */
[----:B-1----:R-:W-:-:S03]  /*4a60*/  FMUL R36, R21, R36 ;  /* 0x0000002415247220 */ /* 0x002fc60000400000 */
[----:B------:R-:W-:-:S05]  /*4a70*/  FMUL R21, R8, 1.4426950216293334961 ;  /* 0x3fb8aa3b08157820 */ /* 0x000fca0000400000 */
[----:B------:R-:W-:Y:S02]  /*4a80*/  FSETP.GEU.AND P4, PT, R21, -126, PT ;  /* 0xc2fc00001500780b */ /* 0x000fe40003f8e000 */
[----:B------:R-:W-:-:S11]  /*4a90*/  PRMT R9, R9, 0x7632, R9 ;  /* 0x0000763209097816 */ /* 0x000fd60000000009 */
[----:B------:R-:W-:-:S04]  /*4aa0*/  @!P4 FMUL R21, R21, 0.5 ;  /* 0x3f0000001515c820 */ /* 0x000fc80000400000 */
[----:B------:R-:W0:Y:S01]  /*4ab0*/  MUFU.EX2 R25, R21 ;  /* 0x0000001500197308 */ /* 0x000e220000000800 */
[----:B------:R-:W-:-:S05]  /*4ac0*/  SHF.L.U32 R9, R9, 0x10, RZ ;  /* 0x0000001009097819 */ /* 0x000fca00000006ff */
[----:B------:R-:W-:-:S04]  /*4ad0*/  FADD R8, RZ, -R9 ;  /* 0x80000009ff087221 */ /* 0x000fc80000000000 */
[----:B------:R-:W-:Y:S01]  /*4ae0*/  FMUL R8, R8, 1.4426950216293334961 ;  /* 0x3fb8aa3b08087820 */ /* 0x000fe20000400000 */
[----:B0-----:R-:W-:-:S04]  /*4af0*/  @!P4 FMUL R25, R25, R25 ;  /* 0x000000191919c220 */ /* 0x001fc80000400000 */
[----:B------:R-:W-:Y:S01]  /*4b00*/  FSETP.GEU.AND P4, PT, R8, -126, PT ;  /* 0xc2fc00000800780b */ /* 0x000fe20003f8e000 */
[----:B------:R-:W-:Y:S01]  /*4b10*/  FMUL R2, R82, R7 ;  /* 0x0000000752027220 */ /* 0x000fe20000400000 */
[----:B------:R-:W-:-:S11]  /*4b20*/  FMUL R7, R73, R36 ;  /* 0x0000002449077220 */ /* 0x000fd60000400000 */
[----:B------:R-:W-:-:S04]  /*4b30*/  @!P4 FMUL R8, R8, 0.5 ;  /* 0x3f0000000808c820 */ /* 0x000fc80000400000 */
[----:B------:R0:W1:Y:S01]  /*4b40*/  MUFU.EX2 R36, R8 ;  /* 0x0000000800247308 */ /* 0x0000620000000800 */
[----:B------:R-:W-:Y:S01]  /*4b50*/  FMUL R2, R2, R37 ;  /* 0x0000002502027220 */ /* 0x000fe20000400000 */
[----:B------:R-:W-:Y:S01]  /*4b60*/  FADD R37, R25, 1 ;  /* 0x3f80000019257421 */ /* 0x000fe20000000000 */
[----:B------:R-:W-:Y:S01]  /*4b70*/  FMUL R24, R46, R15 ;  /* 0x0000000f2e187220 */ /* 0x000fe20000400000 */
[----:B------:R-:W-:Y:S01]  /*4b80*/  FMUL R15, R72, R9 ;  /* 0x00000009480f7220 */ /* 0x000fe20000400000 */
[----:B------:R-:W-:-:S05]  /*4b90*/  SHF.L.U32 R9, R10, 0x10, RZ ;  /* 0x000000100a097819 */ /* 0x000fca00000006ff */
[----:B0-----:R-:W-:Y:S01]  /*4ba0*/  FADD R8, RZ, -R9 ;  /* 0x80000009ff087221 */ /* 0x001fe20000000000 */
[----:B-1----:R-:W-:Y:S01]  /*4bb0*/  @!P4 FMUL R36, R36, R36 ;  /* 0x000000242424c220 */ /* 0x002fe20000400000 */
[----:B------:R-:W-:Y:S02]  /*4bc0*/  FSETP.GT.AND P4, PT, R37, 8.50705917302346158658e+37, PT ;  /* 0x7e8000002500780b */ /* 0x000fe40003f84000 */
[----:B------:R-:W-:Y:S02]  /*4bd0*/  FMUL R21, R8, 1.4426950216293334961 ;  /* 0x3fb8aa3b08157820 */ /* 0x000fe40000400000 */
[----:B------:R-:W-:-:S09]  /*4be0*/  FSEL R38, R23, 1, P4 ;  /* 0x3f80000017267808 */ /* 0x000fd20002000000 */
[----:B------:R-:W-:Y:S01]  /*4bf0*/  @P4 FMUL R37, R37, 0.25 ;  /* 0x3e80000025254820 */ /* 0x000fe20000400000 */
[----:B------:R-:W-:-:S05]  /*4c00*/  FSETP.GEU.AND P4, PT, R21, -126, PT ;  /* 0xc2fc00001500780b */ /* 0x000fca0003f8e000 */
[----:B------:R-:W0:Y:S08]  /*4c10*/  MUFU.RCP R37, R37 ;  /* 0x0000002500257308 */ /* 0x000e300000001000 */
[----:B------:R-:W-:-:S04]  /*4c20*/  @!P4 FMUL R21, R21, 0.5 ;  /* 0x3f0000001515c820 */ /* 0x000fc80000400000 */
[----:B------:R-:W1:Y:S01]  /*4c30*/  MUFU.EX2 R25, R21 ;  /* 0x0000001500197308 */ /* 0x000e620000000800 */
[----:B0-----:R-:W-:Y:S01]  /*4c40*/  FMUL R39, R37, R38 ;  /* 0x0000002625277220 */ /* 0x001fe20000400000 */
[----:B------:R-:W-:Y:S01]  /*4c50*/  FADD R38, R36, 1 ;  /* 0x3f80000024267421 */ /* 0x000fe20000000000 */
[----:B-1----:R-:W-:-:S04]  /*4c60*/  @!P4 FMUL R25, R25, R25 ;  /* 0x000000191919c220 */ /* 0x002fc80000400000 */
[----:B------:R-:W-:-:S13]  /*4c70*/  FSETP.GT.AND P4, PT, R38, 8.50705917302346158658e+37, PT ;  /* 0x7e8000002600780b */ /* 0x000fda0003f84000 */
[----:B------:R-:W-:-:S06]  /*4c80*/  @P4 FMUL R38, R38, 0.25 ;  /* 0x3e80000026264820 */ /* 0x000fcc0000400000 */
[----:B------:R-:W0:Y:S01]  /*4c90*/  MUFU.RCP R38, R38 ;  /* 0x0000002600267308 */ /* 0x000e220000001000 */
[----:B------:R-:W-:-:S05]  /*4ca0*/  FSEL R37, R23, 1, P4 ;  /* 0x3f80000017257808 */ /* 0x000fca0002000000 */
[----:B0-----:R-:W-:-:S04]  /*4cb0*/  FMUL R8, R38, R37 ;  /* 0x0000002526087220 */ /* 0x001fc80000400000 */
[----:B------:R-:W-:Y:S01]  /*4cc0*/  FMUL R15, R15, R8 ;  /* 0x000000080f0f7220 */ /* 0x000fe20000400000 */
[----:B------:R-:W-:-:S05]  /*4cd0*/  SHF.L.U32 R8, R11, 0x10, RZ ;  /* 0x000000100b087819 */ /* 0x000fca00000006ff */
[----:B------:R-:W-:-:S04]  /*4ce0*/  FADD R21, RZ, -R8 ;  /* 0x80000008ff157221 */ /* 0x000fc80000000000 */
[----:B------:R-:W-:-:S05]  /*4cf0*/  FMUL R21, R21, 1.4426950216293334961 ;  /* 0x3fb8aa3b15157820 */ /* 0x000fca0000400000 */
[----:B------:R-:W-:Y:S01]  /*4d00*/  FSETP.GEU.AND P4, PT, R21, -126, PT ;  /* 0xc2fc00001500780b */ /* 0x000fe20003f8e000 */
[----:B------:R-:W-:Y:S01]  /*4d10*/  FMUL R24, R24, R39 ;  /* 0x0000002718187220 */ /* 0x000fe20000400000 */
[----:B------:R-:W-:Y:S01]  /*4d20*/  PRMT R10, R10, 0x7632, R10 ;  /* 0x000076320a0a7816 */ /* 0x000fe2000000000a */
[----:B------:R-:W-:-:S10]  /*4d30*/  FMUL R36, R48, R9 ;  /* 0x0000000930247220 */ /* 0x000fd40000400000 */
[----:B------:R-:W-:-:S04]  /*4d40*/  @!P4 FMUL R21, R21, 0.5 ;  /* 0x3f0000001515c820 */ /* 0x000fc80000400000 */
[----:B------:R-:W0:Y:S01]  /*4d50*/  MUFU.EX2 R39, R21 ;  /* 0x0000001500277308 */ /* 0x000e220000000800 */
[----:B------:R-:W-:-:S05]  /*4d60*/  SHF.L.U32 R9, R10, 0x10, RZ ;  /* 0x000000100a097819 */ /* 0x000fca00000006ff */
        /* <DEDUP_REMOVED lines=12> */
[----:B------:R-:W-:-:S05]  /*4e30*/  FSETP.GT.AND P4, PT, R37, 8.50705917302346158658e+37, PT ;  /* 0x7e8000002500780b */ /* 0x000fca0003f84000 */
[----:B------:R-:W0:Y:S08]  /*4e40*/  MUFU.RCP R25, R25 ;  /* 0x0000001900197308 */ /* 0x000e300000001000 */
[----:B------:R-:W-:-:S06]  /*4e50*/  @P4 FMUL R37, R37, 0.25 ;  /* 0x3e80000025254820 */ /* 0x000fcc0000400000 */
[----:B------:R-:W1:Y:S01]  /*4e60*/  MUFU.RCP R37, R37 ;  /* 0x0000002500257308 */ /* 0x000e620000001000 */
[----:B------:R-:W-:Y:S01]  /*4e70*/  FMUL R21, R66, R9 ;  /* 0x0000000942157220 */ /* 0x000fe20000400000 */
[----:B0-----:R-:W-:Y:S01]  /*4e80*/  FMUL R9, R25, R38 ;  /* 0x0000002619097220 */ /* 0x001fe20000400000 */
[----:B------:R-:W-:-:S03]  /*4e90*/  FSEL R10, R23, 1, P4 ;  /* 0x3f800000170a7808 */ /* 0x000fc60002000000 */
[----:B------:R-:W-:Y:S01]  /*4ea0*/  FMUL R36, R36, R9 ;  /* 0x0000000924247220 */ /* 0x000fe20000400000 */
[----:B---3--:R-:W-:Y:S01]  /*4eb0*/  SHF.L.U32 R9, R28, 0x10, RZ ;  /* 0x000000101c097819 */ /* 0x008fe200000006ff */
[----:B-1----:R-:W-:-:S04]  /*4ec0*/  FMUL R38, R37, R10 ;  /* 0x0000000a25267220 */ /* 0x002fc80000400000 */
[----:B------:R-:W-:-:S04]  /*4ed0*/  FADD R10, RZ, -R9 ;  /* 0x80000009ff0a7221 */ /* 0x000fc80000000000 */
        /* <DEDUP_REMOVED lines=14> */
[----:B------:R-:W-:-:S13]  /*4fc0*/  FSETP.GT.AND P4, PT, R39, 8.50705917302346158658e+37, PT ;  /* 0x7e8000002700780b */ /* 0x000fda0003f84000 */
[----:B------:R-:W-:-:S06]  /*4fd0*/  @P4 FMUL R39, R39, 0.25 ;  /* 0x3e80000027274820 */ /* 0x000fcc0000400000 */
[----:B------:R-:W0:Y:S01]  /*4fe0*/  MUFU.RCP R39, R39 ;  /* 0x0000002700277308 */ /* 0x000e220000001000 */
[----:B------:R-:W-:Y:S01]  /*4ff0*/  FMUL R21, R21, R38 ;  /* 0x0000002615157220 */ /* 0x000fe20000400000 */
[----:B------:R-:W-:Y:S01]  /*5000*/  FMUL R38, R47, R8 ;  /* 0x000000082f267220 */ /* 0x000fe20000400000 */
[----:B------:R-:W-:Y:S02]  /*5010*/  FSEL R8, R23, 1, P4 ;  /* 0x3f80000017087808 */ /* 0x000fe40002000000 */
[----:B------:R-:W-:-:S03]  /*5020*/  SHF.L.U32 R48, R29, 0x10, RZ ;  /* 0x000000101d307819 */ /* 0x000fc600000006ff */
[----:B0-----:R-:W-:Y:S02]  /*5030*/  FMUL R47, R39, R8 ;  /* 0x00000008272f7220 */ /* 0x001fe40000400000 */
[----:B------:R-:W-:-:S04]  /*5040*/  FADD R8, RZ, -R48 ;  /* 0x80000030ff087221 */ /* 0x000fc80000000000 */
[----:B------:R-:W-:-:S05]  /*5050*/  FMUL R8, R8, 1.4426950216293334961 ;  /* 0x3fb8aa3b08087820 */ /* 0x000fca0000400000 */
[----:B------:R-:W-:Y:S01]  /*5060*/  FSETP.GEU.AND P4, PT, R8, -126, PT ;  /* 0xc2fc00000800780b */ /* 0x000fe20003f8e000 */
[----:B------:R-:W-:-:S12]  /*5070*/  FMUL R25, R68, R11 ;  /* 0x0000000b44197220 */ /* 0x000fd80000400000 */
[----:B------:R-:W-:-:S04]  /*5080*/  @!P4 FMUL R8, R8, 0.5 ;  /* 0x3f0000000808c820 */ /* 0x000fc80000400000 */
[----:B------:R-:W0:Y:S01]  /*5090*/  MUFU.EX2 R11, R8 ;  /* 0x00000008000b7308 */ /* 0x000e220000000800 */
[----:B------:R-:W-:Y:S01]  /*50a0*/  FADD R10, R37, 1 ;  /* 0x3f800000250a7421 */ /* 0x000fe20000000000 */
[----:B------:R-:W-:Y:S01]  /*50b0*/  SHF.L.U32 R66, R30, 0x10, RZ ;  /* 0x000000101e427819 */ /* 0x000fe200000006ff */
[----:B0-----:R-:W-:-:S03]  /*50c0*/  @!P4 FMUL R11, R11, R11 ;  /* 0x0000000b0b0bc220 */ /* 0x001fc60000400000 */
[----:B------:R-:W-:Y:S01]  /*50d0*/  FSETP.GT.AND P4, PT, R10, 8.50705917302346158658e+37, PT ;  /* 0x7e8000000a00780b */ /* 0x000fe20003f84000 */
[----:B------:R-:W-:-:S04]  /*50e0*/  FADD R8, RZ, -R66 ;  /* 0x80000042ff087221 */ /* 0x000fc80000000000 */
[----:B------:R-:W-:Y:S01]  /*50f0*/  FMUL R39, R8, 1.4426950216293334961 ;  /* 0x3fb8aa3b08277820 */ /* 0x000fe20000400000 */
[----:B------:R-:W-:-:S07]  /*5100*/  FSEL R37, R23, 1, P4 ;  /* 0x3f80000017257808 */ /* 0x000fce0002000000 */
[----:B------:R-:W-:Y:S01]  /*5110*/  @P4 FMUL R10, R10, 0.25 ;  /* 0x3e8000000a0a4820 */ /* 0x000fe20000400000 */
[----:B------:R-:W-:-:S05]  /*5120*/  FSETP.GEU.AND P4, PT, R39, -126, PT ;  /* 0xc2fc00002700780b */ /* 0x000fca0003f8e000 */
[----:B------:R-:W0:Y:S01]  /*5130*/  MUFU.RCP R10, R10 ;  /* 0x0000000a000a7308 */ /* 0x000e220000001000 */
[----:B------:R-:W-:-:S07]  /*5140*/  PRMT R28, R28, 0x7632, R28 ;  /* 0x000076321c1c7816 */ /* 0x000fce000000001c */
[----:B------:R-:W-:-:S04]  /*5150*/  @!P4 FMUL R39, R39, 0.5 ;  /* 0x3f0000002727c820 */ /* 0x000fc80000400000 */
[----:B------:R-:W1:Y:S01]  /*5160*/  MUFU.EX2 R8, R39 ;  /* 0x0000002700087308 */ /* 0x000e620000000800 */
[----:B0-----:R-:W-:Y:S01]  /*5170*/  FMUL R46, R10, R37 ;  /* 0x000000250a2e7220 */ /* 0x001fe20000400000 */
[----:B------:R-:W-:Y:S01]  /*5180*/  FMUL R37, R52, R9 ;  /* 0x0000000934257220 */ /* 0x000fe20000400000 */
[----:B------:R-:W-:-:S05]  /*5190*/  SHF.L.U32 R9, R28, 0x10, RZ ;  /* 0x000000101c097819 */ /* 0x000fca00000006ff */
[----:B------:R-:W-:-:S04]  /*51a0*/  FADD R10, RZ, -R9 ;  /* 0x80000009ff0a7221 */ /* 0x000fc80000000000 */
[----:B------:R-:W-:Y:S01]  /*51b0*/  FMUL R10, R10, 1.4426950216293334961 ;  /* 0x3fb8aa3b0a0a7820 */ /* 0x000fe20000400000 */
[----:B-1----:R-:W-:-:S04]  /*51c0*/  @!P4 FMUL R8, R8, R8 ;  /* 0x000000080808c220 */ /* 0x002fc80000400000 */
        /* <DEDUP_REMOVED lines=12> */
[----:B------:R-:W-:Y:S01]  /*5290*/  FMUL R25, R25, R46 ;  /* 0x0000002e19197220 */ /* 0x000fe20000400000 */
[----:B------:R-:W-:Y:S01]  /*52a0*/  FMUL R46, R56, R9 ;  /* 0x00000009382e7220 */ /* 0x000fe20000400000 */
[----:B------:R-:W-:Y:S02]  /*52b0*/  FSEL R9, R23, 1, P4 ;  /* 0x3f80000017097808 */ /* 0x000fe40002000000 */
[----:B------:R-:W-:Y:S01]  /*52c0*/  SHF.L.U32 R10, R31, 0x10, RZ ;  /* 0x000000101f0a7819 */ /* 0x000fe200000006ff */
[----:B------:R-:W-:Y:S02]  /*52d0*/  FMUL R38, R38, R47 ;  /* 0x0000002f26267220 */ /* 0x000fe40000400000 */
[----:B0-----:R-:W-:Y:S02]  /*52e0*/  FMUL R47, R28, R9 ;  /* 0x000000091c2f7220 */ /* 0x001fe40000400000 */
        /* <DEDUP_REMOVED lines=8> */
[----:B------:R-:W-:Y:S02]  /*5370*/  FADD R28, RZ, -R29 ;  /* 0x8000001dff1c7221 */ /* 0x000fe40000000000 */
[----:B------:R-:W1:Y:S02]  /*5380*/  MUFU.RCP R63, R63 ;  /* 0x0000003f003f7308 */ /* 0x000e640000001000 */
[----:B------:R-:W-:Y:S01]  /*5390*/  FMUL R47, R28, 1.4426950216293334961 ;  /* 0x3fb8aa3b1c2f7820 */ /* 0x000fe20000400000 */
[----:B0-----:R-:W-:-:S04]  /*53a0*/  @!P4 FMUL R9, R9, R9 ;  /* 0x000000090909c220 */ /* 0x001fc80000400000 */
[----:B------:R-:W-:Y:S01]  /*53b0*/  FSETP.GEU.AND P4, PT, R47, -126, PT ;  /* 0xc2fc00002f00780b */ /* 0x000fe20003f8e000 */
[----:B-1----:R-:W-:-:S12]  /*53c0*/  FMUL R52, R63, R52 ;  /* 0x000000343f347220 */ /* 0x002fd80000400000 */
[----:B------:R-:W-:Y:S01]  /*53d0*/  @!P4 FMUL R47, R47, 0.5 ;  /* 0x3f0000002f2fc820 */ /* 0x000fe20000400000 */
[----:B------:R-:W-:-:S03]  /*53e0*/  FMUL R37, R37, R52 ;  /* 0x0000003425257220 */ /* 0x000fc60000400000 */
[----:B------:R-:W0:Y:S01]  /*53f0*/  MUFU.EX2 R52, R47 ;  /* 0x0000002f00347308 */ /* 0x000e220000000800 */
[----:B------:R-:W-:Y:S01]  /*5400*/  FMUL R39, R55, R48 ;  /* 0x0000003037277220 */ /* 0x000fe20000400000 */
[----:B------:R-:W-:Y:S01]  /*5410*/  FADD R55, R11, 1 ;  /* 0x3f8000000b377421 */ /* 0x000fe20000000000 */
[----:B0-----:R-:W-:-:S04]  /*5420*/  @!P4 FMUL R52, R52, R52 ;  /* 0x000000343434c220 */ /* 0x001fc80000400000 */
[----:B------:R-:W-:-:S13]  /*5430*/  FSETP.GT.AND P4, PT, R55, 8.50705917302346158658e+37, PT ;  /* 0x7e8000003700780b */ /* 0x000fda0003f84000 */
[----:B------:R-:W-:-:S06]  /*5440*/  @P4 FMUL R55, R55, 0.25 ;  /* 0x3e80000037374820 */ /* 0x000fcc0000400000 */
[----:B------:R-:W0:Y:S01]  /*5450*/  MUFU.RCP R55, R55 ;  /* 0x0000003700377308 */ /* 0x000e220000001000 */
[----:B------:R-:W-:Y:S01]  /*5460*/  FSEL R28, R23, 1, P4 ;  /* 0x3f800000171c7808 */ /* 0x000fe20002000000 */
[----:B------:R-:W-:-:S04]  /*5470*/  FMUL R48, R58, R29 ;  /* 0x0000001d3a307220 */ /* 0x000fc80000400000 */
[----:B0-----:R-:W-:Y:S01]  /*5480*/  FMUL R56, R55, R28 ;  /* 0x0000001c37387220 */ /* 0x001fe20000400000 */
[----:B-----5:R-:W-:-:S05]  /*5490*/  SHF.L.U32 R28, R32, 0x10, RZ ;  /* 0x00000010201c7819 */ /* 0x020fca00000006ff */
[----:B------:R-:W-:-:S04]  /*54a0*/  FADD R11, RZ, -R28 ;  /* 0x8000001cff0b7221 */ /* 0x000fc80000000000 */
[----:B------:R-:W-:-:S05]  /*54b0*/  FMUL R29, R11, 1.4426950216293334961 ;  /* 0x3fb8aa3b0b1d7820 */ /* 0x000fca0000400000 */
[----:B------:R-:W-:-:S13]  /*54c0*/  FSETP.GEU.AND P4, PT, R29, -126, PT ;  /* 0xc2fc00001d00780b */ /* 0x000fda0003f8e000 */
[----:B------:R-:W-:-:S04]  /*54d0*/  @!P4 FMUL R29, R29, 0.5 ;  /* 0x3f0000001d1dc820 */ /* 0x000fc80000400000 */
[----:B------:R0:W1:Y:S01]  /*54e0*/  MUFU.EX2 R11, R29 ;  /* 0x0000001d000b7308 */ /* 0x0000620000000800 */
[----:B------:R-:W-:Y:S01]  /*54f0*/  FADD R58, R52, 1 ;  /* 0x3f800000343a7421 */ /* 0x000fe20000000000 */
        /* <DEDUP_REMOVED lines=9> */
[----:B------:R-:W0:Y:S01]  /*5590*/  MUFU.RCP R58, R58 ;  /* 0x0000003a003a7308 */ /* 0x000e220000001000 */
[----:B------:R-:W-:-:S07]  /*55a0*/  PRMT R30, R30, 0x7632, R30 ;  /* 0x000076321e1e7816 */ /* 0x000fce000000001e */
[----:B------:R-:W-:-:S04]  /*55b0*/  @!P4 FMUL R52, R52, 0.5 ;  /* 0x3f0000003434c820 */ /* 0x000fc80000400000 */
[----:B------:R-:W1:Y:S01]  /*55c0*/  MUFU.EX2 R29, R52 ;  /* 0x00000034001d7308 */ /* 0x000e620000000800 */
[----:B------:R-:W-:Y:S01]  /*55d0*/  SHF.L.U32 R30, R30, 0x10, RZ ;  /* 0x000000101e1e7819 */ /* 0x000fe200000006ff */
[----:B0-----:R-:W-:-:S04]  /*55e0*/  FMUL R47, R58, R47 ;  /* 0x0000002f3a2f7220 */ /* 0x001fc80000400000 */
[----:B------:R-:W-:Y:S01]  /*55f0*/  FMUL R48, R48, R47 ;  /* 0x0000002f30307220 */ /* 0x000fe20000400000 */
[----:B------:R-:W-:Y:S01]  /*5600*/  FMUL R47, R49, R66 ;  /* 0x00000042312f7220 */ /* 0x000fe20000400000 */
        /* <DEDUP_REMOVED lines=11> */
[----:B------:R-:W-:-:S05]  /*56c0*/  FSEL R63, R23, 1, P4 ;  /* 0x3f800000173f7808 */ /* 0x000fca0002000000 */
[----:B0-----:R-:W-:Y:S01]  /*56d0*/  FMUL R8, R58, R63 ;  /* 0x0000003f3a087220 */ /* 0x001fe20000400000 */
[----:B------:R-:W-:-:S05]  /*56e0*/  FADD R63, R55, 1 ;  /* 0x3f800000373f7421 */ /* 0x000fca0000000000 */
[----:B------:R-:W-:-:S13]  /*56f0*/  FSETP.GT.AND P4, PT, R63, 8.50705917302346158658e+37, PT ;  /* 0x7e8000003f00780b */ /* 0x000fda0003f84000 */
[----:B------:R-:W-:-:S06]  /*5700*/  @P4 FMUL R63, R63, 0.25 ;  /* 0x3e8000003f3f4820 */ /* 0x000fcc0000400000 */
[----:B------:R-:W0:Y:S01]  /*5710*/  MUFU.RCP R63, R63 ;  /* 0x0000003f003f7308 */ /* 0x000e220000001000 */
[----:B------:R-:W-:Y:S01]  /*5720*/  FMUL R52, R65, R30 ;  /* 0x0000001e41347220 */ /* 0x000fe20000400000 */
[----:B------:R-:W-:Y:S01]  /*5730*/  FSEL R30, R23, 1, P4 ;  /* 0x3f800000171e7808 */ /* 0x000fe20002000000 */
[----:B------:R-:W-:-:S04]  /*5740*/  FMUL R47, R47, R8 ;  /* 0x000000082f2f7220 */ /* 0x000fc80000400000 */
[----:B0-----:R-:W-:Y:S01]  /*5750*/  FMUL R65, R63, R30 ;  /* 0x0000001e3f417220 */ /* 0x001fe20000400000 */
[----:B------:R-:W-:-:S05]  /*5760*/  SHF.L.U32 R30, R34, 0x10, RZ ;  /* 0x00000010221e7819 */ /* 0x000fca00000006ff */
        /* <DEDUP_REMOVED lines=19> */
[----:B------:R-:W-:Y:S01]  /*58a0*/  FMUL R8, R8, 1.4426950216293334961 ;  /* 0x3fb8aa3b08087820 */ /* 0x000fe20000400000 */
[----:B------:R-:W-:Y:S01]  /*58b0*/  FMUL R49, R53, R10 ;  /* 0x0000000a35317220 */ /* 0x000fe20000400000 */
[----:B------:R-:W-:-:S09]  /*58c0*/  FSEL R10, R23, 1, P4 ;  /* 0x3f800000170a7808 */ /* 0x000fd20002000000 */
[----:B------:R-:W-:Y:S01]  /*58d0*/  @P4 FMUL R9, R9, 0.25 ;  /* 0x3e80000009094820 */ /* 0x000fe20000400000 */
[----:B------:R-:W-:-:S05]  /*58e0*/  FSETP.GEU.AND P4, PT, R8, -126, PT ;  /* 0xc2fc00000800780b */ /* 0x000fca0003f8e000 */
[----:B------:R-:W0:Y:S08]  /*58f0*/  MUFU.RCP R9, R9 ;  /* 0x0000000900097308 */ /* 0x000e300000001000 */
[----:B------:R-:W-:-:S04]  /*5900*/  @!P4 FMUL R8, R8, 0.5 ;  /* 0x3f0000000808c820 */ /* 0x000fc80000400000 */
[----:B------:R-:W1:Y:S01]  /*5910*/  MUFU.EX2 R53, R8 ;  /* 0x0000000800357308 */ /* 0x000e620000000800 */
[----:B0-----:R-:W-:-:S04]  /*5920*/  FMUL R10, R9, R10 ;  /* 0x0000000a090a7220 */ /* 0x001fc80000400000 */
[----:B------:R-:W-:Y:S01]  /*5930*/  FMUL R49, R49, R10 ;  /* 0x0000000a31317220 */ /* 0x000fe20000400000 */
        /* <DEDUP_REMOVED lines=8> */
[----:B----4-:R-:W-:-:S05]  /*59c0*/  SHF.L.U32 R9, R40, 0x10, RZ ;  /* 0x0000001028097819 */ /* 0x010fca00000006ff */
[----:B------:R-:W-:-:S04]  /*59d0*/  FADD R8, RZ, -R9 ;  /* 0x80000009ff087221 */ /* 0x000fc80000000000 */
[----:B------:R-:W-:-:S05]  /*59e0*/  FMUL R58, R8, 1.4426950216293334961 ;  /* 0x3fb8aa3b083a7820 */ /* 0x000fca0000400000 */
        /* <DEDUP_REMOVED lines=8> */
[----:B------:R-:W-:Y:S01]  /*5a70*/  FSEL R10, R23, 1, P4 ;  /* 0x3f800000170a7808 */ /* 0x000fe20002000000 */
[----:B------:R-:W-:-:S04]  /*5a80*/  FMUL R51, R51, R28 ;  /* 0x0000001c33337220 */ /* 0x000fc80000400000 */
[----:B0-----:R-:W-:-:S04]  /*5a90*/  FMUL R10, R63, R10 ;  /* 0x0000000a3f0a7220 */ /* 0x001fc80000400000 */
[----:B------:R-:W-:Y:S01]  /*5aa0*/  FMUL R51, R51, R10 ;  /* 0x0000000a33337220 */ /* 0x000fe20000400000 */
[----:B------:R-:W-:-:S05]  /*5ab0*/  SHF.L.U32 R10, R41, 0x10, RZ ;  /* 0x00000010290a7819 */ /* 0x000fca00000006ff */
        /* <DEDUP_REMOVED lines=11> */
[----:B------:R-:W-:Y:S02]  /*5b70*/  FSEL R56, R23, 1, P4 ;  /* 0x3f80000017387808 */ /* 0x000fe40002000000 */
[----:B------:R-:W-:-:S05]  /*5b80*/  SHF.L.U32 R29, R42, 0x10, RZ ;  /* 0x000000102a1d7819 */ /* 0x000fca00000006ff */
[----:B------:R-:W-:Y:S01]  /*5b90*/  FADD R28, RZ, -R29 ;  /* 0x8000001dff1c7221 */ /* 0x000fe20000000000 */
[----:B0-----:R-:W-:-:S04]  /*5ba0*/  FMUL R56, R63, R56 ;  /* 0x000000383f387220 */ /* 0x001fc80000400000 */
[----:B------:R-:W-:Y:S01]  /*5bb0*/  FMUL R45, R45, R56 ;  /* 0x000000382d2d7220 */ /* 0x000fe20000400000 */
[----:B------:R-:W-:-:S05]  /*5bc0*/  FMUL R56, R28, 1.4426950216293334961 ;  /* 0x3fb8aa3b1c387820 */ /* 0x000fca0000400000 */
[----:B------:R-:W-:-:S13]  /*5bd0*/  FSETP.GEU.AND P4, PT, R56, -126, PT ;  /* 0xc2fc00003800780b */ /* 0x000fda0003f8e000 */
[----:B------:R-:W-:-:S04]  /*5be0*/  @!P4 FMUL R56, R56, 0.5 ;  /* 0x3f0000003838c820 */ /* 0x000fc80000400000 */
        /* <DEDUP_REMOVED lines=10> */
[----:B------:R-:W-:-:S05]  /*5c90*/  SHF.L.U32 R30, R43, 0x10, RZ ;  /* 0x000000102b1e7819 */ /* 0x000fca00000006ff */
[----:B------:R-:W-:-:S04]  /*5ca0*/  FADD R31, RZ, -R30 ;  /* 0x8000001eff1f7221 */ /* 0x000fc80000000000 */
[----:B------:R-:W-:-:S05]  /*5cb0*/  FMUL R54, R31, 1.4426950216293334961 ;  /* 0x3fb8aa3b1f367820 */ /* 0x000fca0000400000 */
[----:B------:R-:W-:Y:S02]  /*5cc0*/  FSETP.GEU.AND P4, PT, R54, -126, PT ;  /* 0xc2fc00003600780b */ /* 0x000fe40003f8e000 */
[----:B------:R-:W-:-:S04]  /*5cd0*/  PRMT R32, R32, 0x7632, R32 ;  /* 0x0000763220207816 */ /* 0x000fc80000000020 */
[----:B------:R-:W-:-:S07]  /*5ce0*/  SHF.L.U32 R59, R32, 0x10, RZ ;  /* 0x00000010203b7819 */ /* 0x000fce00000006ff */
[----:B------:R-:W-:-:S04]  /*5cf0*/  @!P4 FMUL R54, R54, 0.5 ;  /* 0x3f0000003636c820 */ /* 0x000fc80000400000 */
[----:B------:R-:W0:Y:S01]  /*5d00*/  MUFU.EX2 R31, R54 ;  /* 0x00000036001f7308 */ /* 0x000e220000000800 */
[----:B------:R-:W-:Y:S01]  /*5d10*/  FMUL R76, R76, R59 ;  /* 0x0000003b4c4c7220 */ /* 0x000fe20000400000 */
[----:B------:R-:W-:-:S04]  /*5d20*/  FADD R59, RZ, -R59 ;  /* 0x8000003bff3b7221 */ /* 0x000fc80000000000 */
[----:B------:R-:W-:Y:S01]  /*5d30*/  FMUL R59, R59, 1.4426950216293334961 ;  /* 0x3fb8aa3b3b3b7820 */ /* 0x000fe20000400000 */
[----:B0-----:R-:W-:-:S04]  /*5d40*/  @!P4 FMUL R31, R31, R31 ;  /* 0x0000001f1f1fc220 */ /* 0x001fc80000400000 */
        /* <DEDUP_REMOVED lines=9> */
[----:B------:R-:W-:Y:S01]  /*5de0*/  FSETP.GEU.AND P4, PT, R33, -126, PT ;  /* 0xc2fc00002100780b */ /* 0x000fe20003f8e000 */
[----:B------:R-:W-:Y:S01]  /*5df0*/  FMUL R52, R52, R65 ;  /* 0x0000004134347220 */ /* 0x000fe20000400000 */
        /* <DEDUP_REMOVED lines=22> */
[----:B------:R-:W-:Y:S02]  /*5f60*/  FSETP.GT.AND P4, PT, R59, 8.50705917302346158658e+37, PT ;  /* 0x7e8000003b00780b */ /* 0x000fe40003f84000 */
[----:B------:R-:W-:-:S11]  /*5f70*/  PRMT R54, R40, 0x7632, R54 ;  /* 0x0000763228367816 */ /* 0x000fd60000000036 */
[----:B------:R-:W-:-:S06]  /*5f80*/  @P4 FMUL R59, R59, 0.25 ;  /* 0x3e8000003b3b4820 */ /* 0x000fcc0000400000 */
[----:B------:R-:W0:Y:S01]  /*5f90*/  MUFU.RCP R59, R59 ;  /* 0x0000003b003b7308 */ /* 0x000e220000001000 */
[----:B------:R-:W-:Y:S02]  /*5fa0*/  SHF.L.U32 R54, R54, 0x10, RZ ;  /* 0x0000001036367819 */ /* 0x000fe400000006ff */
[----:B------:R-:W-:-:S03]  /*5fb0*/  FSEL R34, R23, 1, P4 ;  /* 0x3f80000017227808 */ /* 0x000fc60002000000 */
[----:B------:R-:W-:Y:S02]  /*5fc0*/  FADD R33, RZ, -R54 ;  /* 0x80000036ff217221 */ /* 0x000fe40000000000 */
[----:B0-----:R-:W-:Y:S02]  /*5fd0*/  FMUL R40, R59, R34 ;  /* 0x000000223b287220 */ /* 0x001fe40000400000 */
[----:B------:R-:W-:-:S05]  /*5fe0*/  FMUL R34, R33, 1.4426950216293334961 ;  /* 0x3fb8aa3b21227820 */ /* 0x000fca0000400000 */
        /* <DEDUP_REMOVED lines=9> */
[----:B------:R-:W-:Y:S01]  /*6080*/  SHF.L.U32 R41, R41, 0x10, RZ ;  /* 0x0000001029297819 */ /* 0x000fe200000006ff */
[----:B------:R-:W-:Y:S01]  /*6090*/  FMUL R33, R55, R40 ;  /* 0x0000002837217220 */ /* 0x000fe20000400000 */
[----:B------:R-:W-:-:S03]  /*60a0*/  FSEL R40, R23, 1, P4 ;  /* 0x3f80000017287808 */ /* 0x000fc60002000000 */
[----:B------:R-:W-:Y:S02]  /*60b0*/  FADD R34, RZ, -R41 ;  /* 0x80000029ff227221 */ /* 0x000fe40000000000 */
[----:B0-----:R-:W-:Y:S02]  /*60c0*/  FMUL R55, R63, R40 ;  /* 0x000000283f377220 */ /* 0x001fe40000400000 */
[----:B------:R-:W-:-:S05]  /*60d0*/  FMUL R40, R34, 1.4426950216293334961 ;  /* 0x3fb8aa3b22287820 */ /* 0x000fca0000400000 */
[----:B------:R-:W-:Y:S01]  /*60e0*/  FSETP.GEU.AND P4, PT, R40, -126, PT ;  /* 0xc2fc00002800780b */ /* 0x000fe20003f8e000 */
[----:B------:R-:W-:-:S12]  /*60f0*/  FMUL R32, R58, R73 ;  /* 0x000000493a207220 */ /* 0x000fd80000400000 */
[----:B------:R-:W-:-:S04]  /*6100*/  @!P4 FMUL R40, R40, 0.5 ;  /* 0x3f0000002828c820 */ /* 0x000fc80000400000 */
[----:B------:R-:W0:Y:S01]  /*6110*/  MUFU.EX2 R58, R40 ;  /* 0x00000028003a7308 */ /* 0x000e220000000800 */
[----:B------:R-:W-:Y:S01]  /*6120*/  FADD R65, R65, 1 ;  /* 0x3f80000041417421 */ /* 0x000fe20000000000 */
[----:B------:R-:W-:Y:S01]  /*6130*/  FMUL R34, R76, R55 ;  /* 0x000000374c227220 */ /* 0x000fe20000400000 */
[----:B------:R-:W-:-:S04]  /*6140*/  PRMT R55, R42, 0x7632, R55 ;  /* 0x000076322a377816 */ /* 0x000fc80000000037 */
[----:B------:R-:W-:Y:S01]  /*6150*/  SHF.L.U32 R55, R55, 0x10, RZ ;  /* 0x0000001037377819 */ /* 0x000fe200000006ff */
[----:B0-----:R-:W-:Y:S01]  /*6160*/  @!P4 FMUL R58, R58, R58 ;  /* 0x0000003a3a3ac220 */ /* 0x001fe20000400000 */
[----:B------:R-:W-:-:S03]  /*6170*/  FSETP.GT.AND P4, PT, R65, 8.50705917302346158658e+37, PT ;  /* 0x7e8000004100780b */ /* 0x000fc60003f84000 */
[----:B------:R-:W-:-:S04]  /*6180*/  FADD R40, RZ, -R55 ;  /* 0x80000037ff287221 */ /* 0x000fc80000000000 */
[----:B------:R-:W-:Y:S01]  /*6190*/  FMUL R42, R40, 1.4426950216293334961 ;  /* 0x3fb8aa3b282a7820 */ /* 0x000fe20000400000 */
[----:B------:R-:W-:-:S05]  /*61a0*/  FSEL R66, R23, 1, P4 ;  /* 0x3f80000017427808 */ /* 0x000fca0002000000 */
[----:B------:R-:W-:Y:S01]  /*61b0*/  @P4 FMUL R65, R65, 0.25 ;  /* 0x3e80000041414820 */ /* 0x000fe20000400000 */
[----:B------:R-:W-:-:S13]  /*61c0*/  FSETP.GEU.AND P4, PT, R42, -126, PT ;  /* 0xc2fc00002a00780b */ /* 0x000fda0003f8e000 */
[----:B------:R-:W-:-:S04]  /*61d0*/  @!P4 FMUL R42, R42, 0.5 ;  /* 0x3f0000002a2ac820 */ /* 0x000fc80000400000 */
[----:B------:R-:W0:Y:S01]  /*61e0*/  MUFU.EX2 R59, R42 ;  /* 0x0000002a003b7308 */ /* 0x000e220000000800 */
[----:B------:R-:W-:Y:S01]  /*61f0*/  FADD R63, R56, 1 ;  /* 0x3f800000383f7421 */ /* 0x000fe20000000000 */
[----:B------:R-:W-:-:S06]  /*6200*/  PRMT R56, R43, 0x7632, R56 ;  /* 0x000076322b387816 */ /* 0x000fcc0000000038 */
[----:B------:R-:W1:Y:S01]  /*6210*/  MUFU.RCP R65, R65 ;  /* 0x0000004100417308 */ /* 0x000e620000001000 */
[----:B------:R-:W-:Y:S01]  /*6220*/  SHF.L.U32 R56, R56, 0x10, RZ ;  /* 0x0000001038387819 */ /* 0x000fe200000006ff */
[----:B0-----:R-:W-:Y:S01]  /*6230*/  @!P4 FMUL R59, R59, R59 ;  /* 0x0000003b3b3bc220 */ /* 0x001fe20000400000 */
[----:B------:R-:W-:-:S03]  /*6240*/  FSETP.GT.AND P4, PT, R63, 8.50705917302346158658e+37, PT ;  /* 0x7e8000003f00780b */ /* 0x000fc60003f84000 */
[----:B------:R-:W-:-:S04]  /*6250*/  FADD R42, RZ, -R56 ;  /* 0x80000038ff2a7221 */ /* 0x000fc80000000000 */
[----:B------:R-:W-:Y:S01]  /*6260*/  FMUL R42, R42, 1.4426950216293334961 ;  /* 0x3fb8aa3b2a2a7820 */ /* 0x000fe20000400000 */
[----:B-1----:R-:W-:Y:S01]  /*6270*/  FMUL R73, R65, R66 ;  /* 0x0000004241497220 */ /* 0x002fe20000400000 */
[----:B------:R-:W-:-:S04]  /*6280*/  FSEL R66, R23, 1, P4 ;  /* 0x3f80000017427808 */ /* 0x000fc80002000000 */
[----:B------:R-:W-:Y:S01]  /*6290*/  @P4 FMUL R63, R63, 0.25 ;  /* 0x3e8000003f3f4820 */ /* 0x000fe20000400000 */
[----:B------:R-:W-:-:S13]  /*62a0*/  FSETP.GEU.AND P4, PT, R42, -126, PT ;  /* 0xc2fc00002a00780b */ /* 0x000fda0003f8e000 */
[----:B------:R-:W-:-:S04]  /*62b0*/  @!P4 FMUL R42, R42, 0.5 ;  /* 0x3f0000002a2ac820 */ /* 0x000fc80000400000 */
[----:B------:R-:W0:Y:S01]  /*62c0*/  MUFU.EX2 R43, R42 ;  /* 0x0000002a002b7308 */ /* 0x000e220000000800 */
[----:B------:R-:W-:-:S07]  /*62d0*/  FADD R65, R35, 1 ;  /* 0x3f80000023417421 */ /* 0x000fce0000000000 */
[----:B------:R-:W1:Y:S01]  /*62e0*/  MUFU.RCP R63, R63 ;  /* 0x0000003f003f7308 */ /* 0x000e620000001000 */
[----:B0-----:R-:W-:Y:S01]  /*62f0*/  @!P4 FMUL R43, R43, R43 ;  /* 0x0000002b2b2bc220 */ /* 0x001fe20000400000 */
[----:B------:R-:W-:Y:S01]  /*6300*/  FSETP.GT.AND P4, PT, R65, 8.50705917302346158658e+37, PT ;  /* 0x7e8000004100780b */ /* 0x000fe20003f84000 */
[----:B------:R-:W-:Y:S01]  /*6310*/  FADD R8, R8, 1 ;  /* 0x3f80000008087421 */ /* 0x000fe20000000000 */
[----:B-1----:R-:W-:-:S04]  /*6320*/  FMUL R66, R63, R66 ;  /* 0x000000423f427220 */ /* 0x002fc80000400000 */
[----:B------:R-:W-:Y:S01]  /*6330*/  FMUL R35, R71, R66 ;  /* 0x0000004247237220 */ /* 0x000fe20000400000 */
[----:B------:R-:W-:-:S06]  /*6340*/  FSEL R66, R23, 1, P4 ;  /* 0x3f80000017427808 */ /* 0x000fcc0002000000 */
[----:B------:R-:W-:Y:S01]  /*6350*/  @P4 FMUL R65, R65, 0.25 ;  /* 0x3e80000041414820 */ /* 0x000fe20000400000 */
[----:B------:R-:W-:Y:S01]  /*6360*/  FSETP.GT.AND P4, PT, R8, 8.50705917302346158658e+37, PT ;  /* 0x7e8000000800780b */ /* 0x000fe20003f84000 */
[----:B------:R-:W-:-:S03]  /*6370*/  FADD R11, R11, 1 ;  /* 0x3f8000000b0b7421 */ /* 0x000fc60000000000 */
[----:B------:R-:W-:-:S09]  /*6380*/  FSEL R63, R23, 1, P4 ;  /* 0x3f800000173f7808 */ /* 0x000fd20002000000 */
[----:B------:R-:W-:Y:S01]  /*6390*/  @P4 FMUL R8, R8, 0.25 ;  /* 0x3e80000008084820 */ /* 0x000fe20000400000 */
[----:B------:R-:W-:Y:S01]  /*63a0*/  FSETP.GT.AND P4, PT, R11, 8.50705917302346158658e+37, PT ;  /* 0x7e8000000b00780b */ /* 0x000fe20003f84000 */
[----:B------:R-:W0:Y:S01]  /*63b0*/  MUFU.RCP R65, R65 ;  /* 0x0000004100417308 */ /* 0x000e220000001000 */
[----:B------:R-:W-:Y:S02]  /*63c0*/  FADD R28, R28, 1 ;  /* 0x3f8000001c1c7421 */ /* 0x000fe40000000000 */
[----:B------:R-:W-:-:S09]  /*63d0*/  FSEL R68, R23, 1, P4 ;  /* 0x3f80000017447808 */ /* 0x000fd20002000000 */
[----:B------:R-:W-:Y:S01]  /*63e0*/  @P4 FMUL R11, R11, 0.25 ;  /* 0x3e8000000b0b4820 */ /* 0x000fe20000400000 */
[----:B------:R-:W-:Y:S01]  /*63f0*/  FSETP.GT.AND P4, PT, R28, 8.50705917302346158658e+37, PT ;  /* 0x7e8000001c00780b */ /* 0x000fe20003f84000 */
[----:B------:R-:W-:Y:S01]  /*6400*/  FADD R31, R31, 1 ;  /* 0x3f8000001f1f7421 */ /* 0x000fe20000000000 */
[----:B0-----:R-:W-:Y:S02]  /*6410*/  FMUL R66, R65, R66 ;  /* 0x0000004241427220 */ /* 0x001fe40000400000 */
        /* <DEDUP_REMOVED lines=19> */
[----:B------:R-:W-:Y:S01]  /*6550*/  FSEL R10, R23, 1, P4 ;  /* 0x3f800000170a7808 */ /* 0x000fe20002000000 */
[----:B------:R-:W0:Y:S08]  /*6560*/  MUFU.RCP R8, R8 ;  /* 0x0000000800087308 */ /* 0x000e300000001000 */
[----:B------:R-:W-:Y:S01]  /*6570*/  @P4 FMUL R59, R59, 0.25 ;  /* 0x3e8000003b3b4820 */ /* 0x000fe20000400000 */
[C---:B------:R-:W-:Y:S01]  /*6580*/  FSETP.GT.AND P4, PT, R43.reuse, 8.50705917302346158658e+37, PT ;  /* 0x7e8000002b00780b */ /* 0x040fe20003f84000 */
[----:B------:R-:W1:Y:S08]  /*6590*/  MUFU.RCP R11, R11 ;  /* 0x0000000b000b7308 */ /* 0x000e700000001000 */
[----:B------:R-:W2:Y:S08]  /*65a0*/  MUFU.RCP R58, R58 ;  /* 0x0000003a003a7308 */ /* 0x000eb00000001000 */
[----:B------:R-:W3:Y:S01]  /*65b0*/  MUFU.RCP R59, R59 ;  /* 0x0000003b003b7308 */ /* 0x000ee20000001000 */
[----:B------:R-:W-:Y:S01]  /*65c0*/  @P4 FMUL R43, R43, 0.25 ;  /* 0x3e8000002b2b4820 */ /* 0x000fe20000400000 */
[----:B------:R-:W-:-:S02]  /*65d0*/  FSEL R76, R23, 1, P4 ;  /* 0x3f800000174c7808 */ /* 0x000fc40002000000 */
[----:B------:R-:W-:Y:S01]  /*65e0*/  ISETP.NE.AND P4, PT, R62, RZ, PT ;  /* 0x000000ff3e00720c */ /* 0x000fe20003f85270 */
[----:B------:R-:W-:Y:S01]  /*65f0*/  FMUL R60, R60, R29 ;  /* 0x0000001d3c3c7220 */ /* 0x000fe20000400000 */
[----:B0-----:R-:W-:Y:S01]  /*6600*/  FMUL R23, R8, R63 ;  /* 0x0000003f08177220 */ /* 0x001fe20000400000 */
[----:B-1----:R-:W-:Y:S01]  /*6610*/  FMUL R68, R11, R68 ;  /* 0x000000440b447220 */ /* 0x002fe20000400000 */
[----:B------:R-:W0:Y:S01]  /*6620*/  MUFU.RCP R28, R28 ;  /* 0x0000001c001c7308 */ /* 0x000e220000001000 */
[----:B--2---:R-:W-:Y:S01]  /*6630*/  FMUL R29, R58, R9 ;  /* 0x000000093a1d7220 */ /* 0x004fe20000400000 */
[----:B------:R-:W-:Y:S02]  /*6640*/  F2FP.BF16.F32.PACK_AB R8, R77, R86 ;  /* 0x000000564d08723e */ /* 0x000fe400000010ff */
[----:B------:R-:W-:Y:S02]  /*6650*/  F2FP.BF16.F32.PACK_AB R9, R80, R87 ;  /* 0x000000575009723e */ /* 0x000fe400000010ff */
[----:B------:R-:W-:-:S02]  /*6660*/  F2FP.BF16.F32.PACK_AB R11, R89, R84 ;  /* 0x00000054590b723e */ /* 0x000fc400000010ff */
[----:B------:R-:W1:Y:S01]  /*6670*/  MUFU.RCP R31, R31 ;  /* 0x0000001f001f7308 */ /* 0x000e620000001000 */
[----:B---3--:R-:W-:Y:S01]  /*6680*/  FMUL R59, R59, R10 ;  /* 0x0000000a3b3b7220 */ /* 0x008fe20000400000 */
[----:B------:R-:W-:Y:S01]  /*6690*/  F2FP.BF16.F32.PACK_AB R10, R90, R85 ;  /* 0x000000555a0a723e */ /* 0x000fe200000010ff */
[----:B------:R-:W-:-:S04]  /*66a0*/  FMUL R75, R75, R54 ;  /* 0x000000364b4b7220 */ /* 0x000fc80000400000 */
[----:B------:R2:W-:Y:S01]  /*66b0*/  @P4 STG.E.128 desc[UR6][R4.64], R8 ;  /* 0x0000000804004986 */ /* 0x0005e2000c101d06 */
[----:B------:R-:W-:Y:S01]  /*66c0*/  IADD3 R54, P4, R19, UR4, RZ ;  /* 0x0000000413367c10 */ /* 0x000fe2000ff9e0ff */
[----:B------:R-:W-:-:S03]  /*66d0*/  FMUL R44, R44, R55 ;  /* 0x000000372c2c7220 */ /* 0x000fc60000400000 */
[----:B------:R-:W-:Y:S02]  /*66e0*/  IADD3.X R55, R18, UR5, RZ, P4, !PT ;  /* 0x0000000512377c10 */ /* 0x000fe4000a7fe4ff */
[----:B------:R-:W-:Y:S01]  /*66f0*/  IADD3 R18, P4, R22, UR4, RZ ;  /* 0x0000000416127c10 */ /* 0x000fe2000ff9e0ff */
[----:B------:R-:W3:Y:S01]  /*6700*/  MUFU.RCP R53, R53 ;  /* 0x0000003500357308 */ /* 0x000ee20000001000 */
[----:B------:R-:W-:Y:S02]  /*6710*/  FMUL R74, R74, R41 ;  /* 0x000000294a4a7220 */ /* 0x000fe40000400000 */
[----:B------:R-:W-:Y:S01]  /*6720*/  IADD3.X R19, R16, UR5, RZ, P4, !PT ;  /* 0x0000000510137c10 */ /* 0x000fe2000a7fe4ff */
[----:B------:R-:W-:Y:S01]  /*6730*/  FMUL R57, R57, R30 ;  /* 0x0000001e39397220 */ /* 0x000fe20000400000 */
[----:B------:R-:W-:-:S03]  /*6740*/  IADD3 R20, P4, R20, UR4, RZ ;  /* 0x0000000414147c10 */ /* 0x000fc6000ff9e0ff */
[----:B------:R-:W4:Y:S01]  /*6750*/  MUFU.RCP R43, R43 ;  /* 0x0000002b002b7308 */ /* 0x000f220000001000 */
[----:B0-----:R-:W-:Y:S01]  /*6760*/  FMUL R65, R28, R65 ;  /* 0x000000411c417220 */ /* 0x001fe20000400000 */
[----:B-1----:R-:W-:Y:S01]  /*6770*/  FMUL R72, R31, R72 ;  /* 0x000000481f487220 */ /* 0x002fe20000400000 */
[----:B------:R-:W-:Y:S01]  /*6780*/  FMUL R74, R74, R29 ;  /* 0x0000001d4a4a7220 */ /* 0x000fe20000400000 */
[----:B------:R-:W-:Y:S02]  /*6790*/  F2FP.BF16.F32.PACK_AB R28, R96, R95 ;  /* 0x0000005f601c723e */ /* 0x000fe400000010ff */
[----:B------:R-:W-:Y:S02]  /*67a0*/  F2FP.BF16.F32.PACK_AB R29, R70, R93 ;  /* 0x0000005d461d723e */ /* 0x000fe400000010ff */
[----:B------:R-:W-:Y:S02]  /*67b0*/  F2FP.BF16.F32.PACK_AB R30, R98, R81 ;  /* 0x00000051621e723e */ /* 0x000fe400000010ff */
[----:B------:R-:W-:-:S02]  /*67c0*/  F2FP.BF16.F32.PACK_AB R31, R97, R78 ;  /* 0x0000004e611f723e */ /* 0x000fc400000010ff */
[----:B------:R-:W-:Y:S02]  /*67d0*/  F2FP.BF16.F32.PACK_AB R100, R100, R101 ;  /* 0x000000656464723e */ /* 0x000fe400000010ff */
[----:B------:R-:W-:Y:S02]  /*67e0*/  F2FP.BF16.F32.PACK_AB R102, R99, R6 ;  /* 0x000000066366723e */ /* 0x000fe400000010ff */
[----:B------:R-:W-:Y:S02]  /*67f0*/  F2FP.BF16.F32.PACK_AB R101, R83, R92 ;  /* 0x0000005c5365723e */ /* 0x000fe400000010ff */
[----:B------:R-:W-:Y:S02]  /*6800*/  F2FP.BF16.F32.PACK_AB R103, R103, R0 ;  /* 0x000000006767723e */ /* 0x000fe400000010ff */
[----:B--2---:R-:W-:Y:S02]  /*6810*/  F2FP.BF16.F32.PACK_AB R4, R2, R7 ;  /* 0x000000070204723e */ /* 0x004fe400000010ff */
[----:B------:R-:W-:-:S02]  /*6820*/  F2FP.BF16.F32.PACK_AB R6, R21, R36 ;  /* 0x000000241506723e */ /* 0x000fc400000010ff */
[----:B------:R-:W-:Y:S02]  /*6830*/  F2FP.BF16.F32.PACK_AB R5, R15, R24 ;  /* 0x000000180f05723e */ /* 0x000fe400000010ff */
[----:B------:R-:W-:Y:S02]  /*6840*/  F2FP.BF16.F32.PACK_AB R7, R25, R38 ;  /* 0x000000261907723e */ /* 0x000fe400000010ff */
[----:B------:R-:W-:Y:S01]  /*6850*/  IADD3.X R21, R17, UR5, RZ, P4, !PT ;  /* 0x0000000511157c10 */ /* 0x000fe2000a7fe4ff */
[----:B------:R-:W-:Y:S01]  /*6860*/  @P5 STG.E.128 desc[UR6][R54.64], R28 ;  /* 0x0000001c36005986 */ /* 0x000fe2000c101d06 */
[----:B------:R-:W-:-:S03]  /*6870*/  FMUL R40, R88, R73 ;  /* 0x0000004958287220 */ /* 0x000fc60000400000 */
[----:B------:R-:W-:Y:S01]  /*6880*/  @P6 STG.E.128 desc[UR6][R18.64], R100 ;  /* 0x0000006412006986 */ /* 0x000fe2000c101d06 */
[----:B------:R-:W-:-:S03]  /*6890*/  IADD3 R2, P4, R3, UR4, RZ ;  /* 0x0000000403027c10 */ /* 0x000fc6000ff9e0ff */
[----:B------:R0:W-:Y:S01]  /*68a0*/  @P3 STG.E.128 desc[UR6][R20.64], R4 ;  /* 0x0000000414003986 */ /* 0x0001e2000c101d06 */
[----:B------:R-:W-:Y:S01]  /*68b0*/  IADD3 R14, P3, R14, UR4, RZ ;  /* 0x000000040e0e7c10 */ /* 0x000fe2000ff7e0ff */
[----:B------:R-:W-:Y:S01]  /*68c0*/  FMUL R69, R69, R56 ;  /* 0x0000003845457220 */ /* 0x000fe20000400000 */
[----:B---3--:R-:W-:Y:S01]  /*68d0*/  FMUL R66, R53, R66 ;  /* 0x0000004235427220 */ /* 0x008fe20000400000 */
[----:B----4-:R-:W-:Y:S01]  /*68e0*/  FMUL R76, R43, R76 ;  /* 0x0000004c2b4c7220 */ /* 0x010fe20000400000 */
[----:B------:R-:W-:Y:S01]  /*68f0*/  FMUL R59, R44, R59 ;  /* 0x0000003b2c3b7220 */ /* 0x000fe20000400000 */
[----:B------:R-:W-:Y:S02]  /*6900*/  F2FP.BF16.F32.PACK_AB R8, R46, R37 ;  /* 0x000000252e08723e */ /* 0x000fe400000010ff */
[----:B------:R-:W-:Y:S02]  /*6910*/  F2FP.BF16.F32.PACK_AB R9, R48, R39 ;  /* 0x000000273009723e */ /* 0x000fe400000010ff */
[----:B------:R-:W-:-:S02]  /*6920*/  F2FP.BF16.F32.PACK_AB R10, R52, R47 ;  /* 0x0000002f340a723e */ /* 0x000fc400000010ff */
[----:B------:R-:W-:Y:S02]  /*6930*/  F2FP.BF16.F32.PACK_AB R11, R50, R49 ;  /* 0x00000031320b723e */ /* 0x000fe400000010ff */
[----:B------:R-:W-:Y:S02]  /*6940*/  IADD3.X R15, R12, UR5, RZ, P3, !PT ;  /* 0x000000050c0f7c10 */ /* 0x000fe40009ffe4ff */
[----:B------:R-:W-:Y:S02]  /*6950*/  F2FP.BF16.F32.PACK_AB R44, R34, R51 ;  /* 0x00000033222c723e */ /* 0x000fe400000010ff */
[----:B------:R-:W-:Y:S02]  /*6960*/  F2FP.BF16.F32.PACK_AB R45, R40, R45 ;  /* 0x0000002d282d723e */ /* 0x000fe400000010ff */
[----:B------:R-:W-:Y:S02]  /*6970*/  F2FP.BF16.F32.PACK_AB R46, R35, R32 ;  /* 0x00000020232e723e */ /* 0x000fe400000010ff */
[----:B------:R-:W-:-:S02]  /*6980*/  IADD3.X R3, R13, UR5, RZ, P4, !PT ;  /* 0x000000050d037c10 */ /* 0x000fc4000a7fe4ff */
[----:B------:R-:W-:Y:S02]  /*6990*/  F2FP.BF16.F32.PACK_AB R47, R42, R33 ;  /* 0x000000212a2f723e */ /* 0x000fe400000010ff */
[----:B0-----:R-:W-:Y:S01]  /*69a0*/  IADD3 R4, P3, R27, UR4, RZ ;  /* 0x000000041b047c10 */ /* 0x001fe2000ff7e0ff */
[----:B------:R-:W-:Y:S01]  /*69b0*/  FMUL R23, R64, R23 ;  /* 0x0000001740177220 */ /* 0x000fe20000400000 */
[----:B------:R-:W-:Y:S01]  /*69c0*/  FMUL R61, R61, R68 ;  /* 0x000000443d3d7220 */ /* 0x000fe20000400000 */
[----:B------:R-:W-:Y:S01]  /*69d0*/  FMUL R60, R60, R65 ;  /* 0x000000413c3c7220 */ /* 0x000fe20000400000 */
[----:B------:R-:W-:Y:S01]  /*69e0*/  FMUL R57, R57, R72 ;  /* 0x0000004839397220 */ /* 0x000fe20000400000 */
[----:B------:R-:W-:Y:S01]  /*69f0*/  FMUL R66, R75, R66 ;  /* 0x000000424b427220 */ /* 0x000fe20000400000 */
[----:B------:R-:W-:Y:S01]  /*6a00*/  FMUL R76, R69, R76 ;  /* 0x0000004c454c7220 */ /* 0x000fe20000400000 */
[----:B------:R0:W-:Y:S01]  /*6a10*/  @P1 STG.E.128 desc[UR6][R14.64], R8 ;  /* 0x000000080e001986 */ /* 0x0001e2000c101d06 */
[----:B------:R-:W-:-:S03]  /*6a20*/  IADD3.X R5, R26, UR5, RZ, P3, !PT ;  /* 0x000000051a057c10 */ /* 0x000fc60009ffe4ff */
[----:B------:R0:W-:Y:S01]  /*6a30*/  @P2 STG.E.128 desc[UR6][R2.64], R44 ;  /* 0x0000002c02002986 */ /* 0x0001e2000c101d06 */
[----:B------:R-:W-:Y:S02]  /*6a40*/  F2FP.BF16.F32.PACK_AB R16, R66, R23 ;  /* 0x000000174210723e */ /* 0x000fe400000010ff */
[----:B------:R-:W-:Y:S02]  /*6a50*/  F2FP.BF16.F32.PACK_AB R17, R74, R61 ;  /* 0x0000003d4a11723e */ /* 0x000fe400000010ff */
[----:B------:R-:W-:Y:S02]  /*6a60*/  F2FP.BF16.F32.PACK_AB R18, R59, R60 ;  /* 0x0000003c3b12723e */ /* 0x000fe400000010ff */
[----:B------:R-:W-:Y:S01]  /*6a70*/  F2FP.BF16.F32.PACK_AB R19, R76, R57 ;  /* 0x000000394c13723e */ /* 0x000fe200000010ff */
[----:B------:R-:W-:Y:S06]  /*6a80*/  @!P0 EXIT ;  /* 0x000000000000894d */ /* 0x000fec0003800000 */
[----:B------:R-:W-:Y:S01]  /*6a90*/  STG.E.128 desc[UR6][R4.64], R16 ;  /* 0x0000001004007986 */ /* 0x000fe2000c101d06 */
[----:B------:R-:W-:Y:S05]  /*6aa0*/  EXIT ;  /* 0x000000000000794d */ /* 0x000fea0003800000 */
.L_x_0:
[----:B------:R-:W-:-:S00]  /*6ab0*/  BRA `(.L_x_0) ;  /* 0xfffffffc00fc7947 */ /* 0x000fc0000383ffff */
[----:B------:R-:W-:-:S00]  /*6ac0*/  NOP ;  /* 0x0000000000007918 */ /* 0x000fc00000000000 */
        /* <DEDUP_REMOVED lines=11> */
.L_x_1:


//--------------------- .nv.global.init           --------------------------
	.section	.nv.global.init,"aw",@progbits
.nv.global.init:
	.type		_$_str,@object
	.size		_$_str,(_$_str_$_2 - _$_str)
_$_str:
        /*0000*/ 	.byte	0x5f, 0x5f, 0x43, 0x55, 0x44, 0x41, 0x5f, 0x46, 0x54, 0x5a, 0x00
	.type		_$_str_$_2,@object
	.size		_$_str_$_2,(.L_1 - _$_str_$_2)
_$_str_$_2:
        /*000b*/ 	.byte	0x5f, 0x5f, 0x43, 0x55, 0x44, 0x41, 0x5f, 0x50, 0x52, 0x45, 0x43, 0x5f, 0x53, 0x51, 0x52, 0x54
        /*001b*/ 	.byte	0x00
.L_1:


//--------------------- .nv.shared.layer_norm_gated_fwd_kernel --------------------------
	.section	.nv.shared.layer_norm_gated_fwd_kernel,"aw",@nobits
	.sectionflags	@""
	.align	16
	.zero		1024


//--------------------- .nv.shared.reserved.0     --------------------------
	.section	.nv.shared.reserved.0,"aw",@nobits
	.weak		__nv_reservedSMEM_offset_0_alias
	.size		__nv_reservedSMEM_offset_0_alias, 0, 0
	.other		__nv_reservedSMEM_offset_0_alias,@"STO_CUDA_RESERVED_SHARED STV_DEFAULT"
__nv_reservedSMEM_offset_0_alias:
	.zero		0


//--------------------- .nv.constant0.layer_norm_gated_fwd_kernel --------------------------
	.section	.nv.constant0.layer_norm_gated_fwd_kernel,"a",@progbits
	.sectionflags	@""
	.align	4
.nv.constant0.layer_norm_gated_fwd_kernel:
	.zero		584


//--------------------- SYMBOLS --------------------------

	.type		.nv.reservedSmem.offset0,@object
	.size		.nv.reservedSmem.offset0,0x4
